	.target	sm_90a

	.elftype	@"ET_EXEC"


//--------------------- .note.nv.tkinfo           --------------------------
	.section	.note.nv.tkinfo,"",@"SHT_NOTE"
	.sectionflags	@"SHF_NOTE_NV_TKINFO"
	.tkinfo
        /*0018*/ 	.word	0x00000002
        /*0030*/ 	.string	""
        /*0030*/ 	.string	"ptxas"
        /*0030*/ 	.string	"Cuda compilation tools, release 13.0, V13.0.88"
        /*0030*/ 	.string	"Build cuda_13.0.r13.0/compiler.36424714_0"
        /*0030*/ 	.string	"-arch sm_90a -m 64 "



//--------------------- .note.nv.cuinfo           --------------------------
	.section	.note.nv.cuinfo,"",@"SHT_NOTE"
	.sectionflags	@"SHF_NOTE_NV_CUINFO"
        /*0018*/ 	.short	0x0002
        /*001a*/ 	.short	0x005a
        /*001c*/ 	.short	0x0082
	.zero		2


//--------------------- .nv.info                  --------------------------
	.section	.nv.info,"",@"SHT_CUDA_INFO"
	.align	4


	//----- nvinfo : EIATTR_REGCOUNT
	.align		4
        /*0000*/ 	.byte	0x04, 0x2f
        /*0002*/ 	.short	(.L_12 - .L_11)
	.align		4
.L_11:
        /*0004*/ 	.word	index@(_ZN7cutlass13device_kernelINS_4conv6kernel13ConvUniversalINS1_16ConvProblemShapeILNS1_8OperatorE0ELi2EEENS1_10collective14CollectiveConvINS1_46MainloopSm90TmaGmmaWarpSpecializedImplicitGemmILS5_0ELi14ELi2EN4cute5tupleIJNSA_1CILi2EEENSC_ILi1EEESE_EEENS1_36KernelImplicitTmaWarpSpecializedSm90ELi1EEENSB_IJNSC_ILi64EEESI_NSB_IJSI_EEEEEENS_10bfloat16_tESL_NSA_8TiledMMAINSA_8MMA_AtomIJNSA_4SM904GMMA27MMA_64x64x16_F32BF16BF16_SSILNSP_5MajorE0ELSR_0ELNSP_7ScaleInE1ELSS_1EEEEEENSA_6LayoutINSB_IJSE_SE_SE_EEENSB_IJNSC_ILi0EEESX_SX_EEEEENSB_IJNSA_10UnderscoreES10_S10_EEEEENS7_6detail26Sm90ImplicitGemmTileTraitsINSA_20SM90_TMA_LOAD_IM2COLENSA_14ComposedLayoutINSA_7SwizzleILi3ELi4ELi3EEENSA_18smem_ptr_flag_bitsILi16EEENSV_INSB_IJNSB_IJNSC_ILi8EEES1B_EEENSB_IJSI_SE_EEENSB_IJSE_NSC_ILi14EEEEEEEEENSB_IJNSB_IJSI_NSC_ILi512EEEEEENSB_IJSE_SX_EEENSB_IJSX_NSC_ILi4096EEEEEEEEEEEEEvEENS14_INSA_23SM90_TMA_LOAD_MULTICASTES1O_vEEEENS_8epilogue10collective6detail29Sm90TmaWarpSpecializedAdapterINS1U_15DefaultEpilogueISL_NSB_IJNSB_IJlllEEESE_SX_EEES1Z_NS1T_6thread17LinearCombinationISL_Li1EffLNS20_9ScaleType4KindE0ELNS_15FloatRoundStyleE2ESL_EENS_4gemm15EpilogueDefaultEEEEEvvEEEEvNT_6ParamsE)
        /*0008*/ 	.word	0x0000003a


	//----- nvinfo : EIATTR_FRAME_SIZE
	.align		4
.L_12:
        /*000c*/ 	.byte	0x04, 0x11
        /*000e*/ 	.short	(.L_14 - .L_13)
	.align		4
.L_13:
        /*0010*/ 	.word	index@(_ZN7cutlass13device_kernelINS_4conv6kernel13ConvUniversalINS1_16ConvProblemShapeILNS1_8OperatorE0ELi2EEENS1_10collective14CollectiveConvINS1_46MainloopSm90TmaGmmaWarpSpecializedImplicitGemmILS5_0ELi14ELi2EN4cute5tupleIJNSA_1CILi2EEENSC_ILi1EEESE_EEENS1_36KernelImplicitTmaWarpSpecializedSm90ELi1EEENSB_IJNSC_ILi64EEESI_NSB_IJSI_EEEEEENS_10bfloat16_tESL_NSA_8TiledMMAINSA_8MMA_AtomIJNSA_4SM904GMMA27MMA_64x64x16_F32BF16BF16_SSILNSP_5MajorE0ELSR_0ELNSP_7ScaleInE1ELSS_1EEEEEENSA_6LayoutINSB_IJSE_SE_SE_EEENSB_IJNSC_ILi0EEESX_SX_EEEEENSB_IJNSA_10UnderscoreES10_S10_EEEEENS7_6detail26Sm90ImplicitGemmTileTraitsINSA_20SM90_TMA_LOAD_IM2COLENSA_14ComposedLayoutINSA_7SwizzleILi3ELi4ELi3EEENSA_18smem_ptr_flag_bitsILi16EEENSV_INSB_IJNSB_IJNSC_ILi8EEES1B_EEENSB_IJSI_SE_EEENSB_IJSE_NSC_ILi14EEEEEEEEENSB_IJNSB_IJSI_NSC_ILi512EEEEEENSB_IJSE_SX_EEENSB_IJSX_NSC_ILi4096EEEEEEEEEEEEEvEENS14_INSA_23SM90_TMA_LOAD_MULTICASTES1O_vEEEENS_8epilogue10collective6detail29Sm90TmaWarpSpecializedAdapterINS1U_15DefaultEpilogueISL_NSB_IJNSB_IJlllEEESE_SX_EEES1Z_NS1T_6thread17LinearCombinationISL_Li1EffLNS20_9ScaleType4KindE0ELNS_15FloatRoundStyleE2ESL_EENS_4gemm15EpilogueDefaultEEEEEvvEEEEvNT_6ParamsE)
        /*0014*/ 	.word	0x00000000


	//----- nvinfo : EIATTR_MIN_STACK_SIZE
	.align		4
.L_14:
        /*0018*/ 	.byte	0x04, 0x12
        /*001a*/ 	.short	(.L_16 - .L_15)
	.align		4
.L_15:
        /*001c*/ 	.word	index@(_ZN7cutlass13device_kernelINS_4conv6kernel13ConvUniversalINS1_16ConvProblemShapeILNS1_8OperatorE0ELi2EEENS1_10collective14CollectiveConvINS1_46MainloopSm90TmaGmmaWarpSpecializedImplicitGemmILS5_0ELi14ELi2EN4cute5tupleIJNSA_1CILi2EEENSC_ILi1EEESE_EEENS1_36KernelImplicitTmaWarpSpecializedSm90ELi1EEENSB_IJNSC_ILi64EEESI_NSB_IJSI_EEEEEENS_10bfloat16_tESL_NSA_8TiledMMAINSA_8MMA_AtomIJNSA_4SM904GMMA27MMA_64x64x16_F32BF16BF16_SSILNSP_5MajorE0ELSR_0ELNSP_7ScaleInE1ELSS_1EEEEEENSA_6LayoutINSB_IJSE_SE_SE_EEENSB_IJNSC_ILi0EEESX_SX_EEEEENSB_IJNSA_10UnderscoreES10_S10_EEEEENS7_6detail26Sm90ImplicitGemmTileTraitsINSA_20SM90_TMA_LOAD_IM2COLENSA_14ComposedLayoutINSA_7SwizzleILi3ELi4ELi3EEENSA_18smem_ptr_flag_bitsILi16EEENSV_INSB_IJNSB_IJNSC_ILi8EEES1B_EEENSB_IJSI_SE_EEENSB_IJSE_NSC_ILi14EEEEEEEEENSB_IJNSB_IJSI_NSC_ILi512EEEEEENSB_IJSE_SX_EEENSB_IJSX_NSC_ILi4096EEEEEEEEEEEEEvEENS14_INSA_23SM90_TMA_LOAD_MULTICASTES1O_vEEEENS_8epilogue10collective6detail29Sm90TmaWarpSpecializedAdapterINS1U_15DefaultEpilogueISL_NSB_IJNSB_IJlllEEESE_SX_EEES1Z_NS1T_6thread17LinearCombinationISL_Li1EffLNS20_9ScaleType4KindE0ELNS_15FloatRoundStyleE2ESL_EENS_4gemm15EpilogueDefaultEEEEEvvEEEEvNT_6ParamsE)
        /*0020*/ 	.word	0x00000000
.L_16:


//--------------------- .nv.compat                --------------------------
	.section	.nv.compat,"",@"SHT_CUDA_COMPAT_INFO"
	.align	4
        /*0000*/ 	.byte	0x02, 0x09, 0x01, 0x00, 0x02, 0x02, 0x04, 0x00, 0x02, 0x05, 0x05, 0x00, 0x03, 0x07, 0x01, 0x01
        /*0010*/ 	.byte	0x02, 0x03, 0x01, 0x00, 0x02, 0x06, 0x01, 0x00, 0x04, 0x0b, 0x08, 0x00, 0x00, 0x00, 0x00, 0x00
        /*0020*/ 	.byte	0x00, 0x00, 0x00, 0x00


//--------------------- .nv.info._ZN7cutlass13device_kernelINS_4conv6kernel13ConvUniversalINS1_16ConvProblemShapeILNS1_8OperatorE0ELi2EEENS1_10collective14CollectiveConvINS1_46MainloopSm90TmaGmmaWarpSpecializedImplicitGemmILS5_0ELi14ELi2EN4cute5tupleIJNSA_1CILi2EEENSC_ILi1EEESE_EEENS1_36KernelImplicitTmaWarpSpecializedSm90ELi1EEENSB_IJNSC_ILi64EEESI_NSB_IJSI_EEEEEENS_10bfloat16_tESL_NSA_8TiledMMAINSA_8MMA_AtomIJNSA_4SM904GMMA27MMA_64x64x16_F32BF16BF16_SSILNSP_5MajorE0ELSR_0ELNSP_7ScaleInE1ELSS_1EEEEEENSA_6LayoutINSB_IJSE_SE_SE_EEENSB_IJNSC_ILi0EEESX_SX_EEEEENSB_IJNSA_10UnderscoreES10_S10_EEEEENS7_6detail26Sm90ImplicitGemmTileTraitsINSA_20SM90_TMA_LOAD_IM2COLENSA_14ComposedLayoutINSA_7SwizzleILi3ELi4ELi3EEENSA_18smem_ptr_flag_bitsILi16EEENSV_INSB_IJNSB_IJNSC_ILi8EEES1B_EEENSB_IJSI_SE_EEENSB_IJSE_NSC_ILi14EEEEEEEEENSB_IJNSB_IJSI_NSC_ILi512EEEEEENSB_IJSE_SX_EEENSB_IJSX_NSC_ILi4096EEEEEEEEEEEEEvEENS14_INSA_23SM90_TMA_LOAD_MULTICASTES1O_vEEEENS_8epilogue10collective6detail29Sm90TmaWarpSpecializedAdapterINS1U_15DefaultEpilogueISL_NSB_IJNSB_IJlllEEESE_SX_EEES1Z_NS1T_6thread17LinearCombinationISL_Li1EffLNS20_9ScaleType4KindE0ELNS_15FloatRoundStyleE2ESL_EENS_4gemm15EpilogueDefaultEEEEEvvEEEEvNT_6ParamsE --------------------------
	.section	.nv.info._ZN7cutlass13device_kernelINS_4conv6kernel13ConvUniversalINS1_16ConvProblemShapeILNS1_8OperatorE0ELi2EEENS1_10collective14CollectiveConvINS1_46MainloopSm90TmaGmmaWarpSpecializedImplicitGemmILS5_0ELi14ELi2EN4cute5tupleIJNSA_1CILi2EEENSC_ILi1EEESE_EEENS1_36KernelImplicitTmaWarpSpecializedSm90ELi1EEENSB_IJNSC_ILi64EEESI_NSB_IJSI_EEEEEENS_10bfloat16_tESL_NSA_8TiledMMAINSA_8MMA_AtomIJNSA_4SM904GMMA27MMA_64x64x16_F32BF16BF16_SSILNSP_5MajorE0ELSR_0ELNSP_7ScaleInE1ELSS_1EEEEEENSA_6LayoutINSB_IJSE_SE_SE_EEENSB_IJNSC_ILi0EEESX_SX_EEEEENSB_IJNSA_10UnderscoreES10_S10_EEEEENS7_6detail26Sm90ImplicitGemmTileTraitsINSA_20SM90_TMA_LOAD_IM2COLENSA_14ComposedLayoutINSA_7SwizzleILi3ELi4ELi3EEENSA_18smem_ptr_flag_bitsILi16EEENSV_INSB_IJNSB_IJNSC_ILi8EEES1B_EEENSB_IJSI_SE_EEENSB_IJSE_NSC_ILi14EEEEEEEEENSB_IJNSB_IJSI_NSC_ILi512EEEEEENSB_IJSE_SX_EEENSB_IJSX_NSC_ILi4096EEEEEEEEEEEEEvEENS14_INSA_23SM90_TMA_LOAD_MULTICASTES1O_vEEEENS_8epilogue10collective6detail29Sm90TmaWarpSpecializedAdapterINS1U_15DefaultEpilogueISL_NSB_IJNSB_IJlllEEESE_SX_EEES1Z_NS1T_6thread17LinearCombinationISL_Li1EffLNS20_9ScaleType4KindE0ELNS_15FloatRoundStyleE2ESL_EENS_4gemm15EpilogueDefaultEEEEEvvEEEEvNT_6ParamsE,"",@"SHT_CUDA_INFO"
	.sectionflags	@""
	.align	4


	//----- nvinfo : EIATTR_CUDA_API_VERSION
	.align		4
        /*0000*/ 	.byte	0x04, 0x37
        /*0002*/ 	.short	(.L_18 - .L_17)
.L_17:
        /*0004*/ 	.word	0x00000082


	//----- nvinfo : EIATTR_KPARAM_INFO
	.align		4
.L_18:
        /*0008*/ 	.byte	0x04, 0x17
        /*000a*/ 	.short	(.L_20 - .L_19)
.L_19:
        /*000c*/ 	.word	0x00000000
        /*0010*/ 	.short	0x0000
        /*0012*/ 	.short	0x0070
        /*0014*/ 	.byte	0x00, 0xf0, 0x01, 0x0e


	//----- nvinfo : EIATTR_SPARSE_MMA_MASK
	.align		4
.L_20:
        /*0018*/ 	.byte	0x03, 0x50
        /*001a*/ 	.short	0x0000


	//----- nvinfo : EIATTR_MAXREG_COUNT
	.align		4
        /*001c*/ 	.byte	0x03, 0x1b
        /*001e*/ 	.short	0x00ff


	//----- nvinfo : EIATTR_NUM_BARRIERS
	.align		4
        /*0020*/ 	.byte	0x02, 0x4c
        /*0022*/ 	.byte	0x01
	.zero		1


	//----- nvinfo : EIATTR_MERCURY_ISA_VERSION
	.align		4
        /*0024*/ 	.byte	0x03, 0x5f
        /*0026*/ 	.short	0x0101


	//----- nvinfo : EIATTR_COOP_GROUP_MASK_REGIDS
	.align		4
        /*0028*/ 	.byte	0x04, 0x29
        /*002a*/ 	.short	(.L_22 - .L_21)


	//   ....[0]....
.L_21:
        /*002c*/ 	.word	0xffffffff


	//   ....[1]....
        /*0030*/ 	.word	0xffffffff


	//   ....[2]....
        /*0034*/ 	.word	0xffffffff


	//   ....[3]....
        /*0038*/ 	.word	0xffffffff


	//----- nvinfo : EIATTR_COOP_GROUP_INSTR_OFFSETS
	.align		4
.L_22:
        /*003c*/ 	.byte	0x04, 0x28
        /*003e*/ 	.short	(.L_24 - .L_23)


	//   ....[0]....
.L_23:
        /*0040*/ 	.word	0x00000070


	//   ....[1]....
        /*0044*/ 	.word	0x00000080


	//   ....[2]....
        /*0048*/ 	.word	0x00000140


	//   ....[3]....
        /*004c*/ 	.word	0x00000810


	//----- nvinfo : EIATTR_MBARRIER_INSTR_OFFSETS
	.align		4
.L_24:
        /*0050*/ 	.byte	0x04, 0x39
        /*0052*/ 	.short	(.L_26 - .L_25)


	//   ....[0]....
.L_25:
        /*0054*/ 	.word	0x00000310
        /*0058*/ 	.word	0x000000ff
        /*005c*/ 	.word	0x00038000
        /*0060*/ 	.short	0x0100
        /*0062*/ 	.byte	0x08
	.zero		1


	//   ....[1]....
        /*0064*/ 	.word	0x00000320
        /*0068*/ 	.word	0x000000ff
        /*006c*/ 	.word	0x00038070
        /*0070*/ 	.short	0x0100
        /*0072*/ 	.byte	0x08
	.zero		1


	//   ....[2]....
        /*0074*/ 	.word	0x00000330
        /*0078*/ 	.word	0x000000ff
        /*007c*/ 	.word	0x00038008
        /*0080*/ 	.short	0x0100
        /*0082*/ 	.byte	0x08
	.zero		1


	//   ....[3]....
        /*0084*/ 	.word	0x00000340
        /*0088*/ 	.word	0x000000ff
        /*008c*/ 	.word	0x00038078
        /*0090*/ 	.short	0x0100
        /*0092*/ 	.byte	0x08
	.zero		1


	//   ....[4]....
        /*0094*/ 	.word	0x00000350
        /*0098*/ 	.word	0x000000ff
        /*009c*/ 	.word	0x00038010
        /*00a0*/ 	.short	0x0100
        /*00a2*/ 	.byte	0x08
	.zero		1


	//   ....[5]....
        /*00a4*/ 	.word	0x00000360
        /*00a8*/ 	.word	0x000000ff
        /*00ac*/ 	.word	0x00038080
        /*00b0*/ 	.short	0x0100
        /*00b2*/ 	.byte	0x08
	.zero		1


	//   ....[6]....
        /*00b4*/ 	.word	0x00000370
        /*00b8*/ 	.word	0x000000ff
        /*00bc*/ 	.word	0x00038018
        /*00c0*/ 	.short	0x0100
        /*00c2*/ 	.byte	0x08
	.zero		1


	//   ....[7]....
        /*00c4*/ 	.word	0x00000380
        /*00c8*/ 	.word	0x000000ff
        /*00cc*/ 	.word	0x00038088
        /*00d0*/ 	.short	0x0100
        /*00d2*/ 	.byte	0x08
	.zero		1


	//   ....[8]....
        /*00d4*/ 	.word	0x00000390
        /*00d8*/ 	.word	0x000000ff
        /*00dc*/ 	.word	0x00038020
        /*00e0*/ 	.short	0x0100
        /*00e2*/ 	.byte	0x08
	.zero		1


	//   ....[9]....
        /*00e4*/ 	.word	0x000003a0
        /*00e8*/ 	.word	0x000000ff
        /*00ec*/ 	.word	0x00038090
        /*00f0*/ 	.short	0x0100
        /*00f2*/ 	.byte	0x08
	.zero		1


	//   ....[10]....
        /*00f4*/ 	.word	0x000003b0
        /*00f8*/ 	.word	0x000000ff
        /*00fc*/ 	.word	0x00038028
        /*0100*/ 	.short	0x0100
        /*0102*/ 	.byte	0x08
	.zero		1


	//   ....[11]....
        /*0104*/ 	.word	0x000003c0
        /*0108*/ 	.word	0x000000ff
        /*010c*/ 	.word	0x00038098
        /*0110*/ 	.short	0x0100
        /*0112*/ 	.byte	0x08
	.zero		1


	//   ....[12]....
        /*0114*/ 	.word	0x000003d0
        /*0118*/ 	.word	0x000000ff
        /*011c*/ 	.word	0x00038030
        /*0120*/ 	.short	0x0100
        /*0122*/ 	.byte	0x08
	.zero		1


	//   ....[13]....
        /*0124*/ 	.word	0x000003e0
        /*0128*/ 	.word	0x000000ff
        /*012c*/ 	.word	0x000380a0
        /*0130*/ 	.short	0x0100
        /*0132*/ 	.byte	0x08
	.zero		1


	//   ....[14]....
        /*0134*/ 	.word	0x000003f0
        /*0138*/ 	.word	0x000000ff
        /*013c*/ 	.word	0x00038038
        /*0140*/ 	.short	0x0100
        /*0142*/ 	.byte	0x08
	.zero		1


	//   ....[15]....
        /*0144*/ 	.word	0x00000400
        /*0148*/ 	.word	0x000000ff
        /*014c*/ 	.word	0x000380a8
        /*0150*/ 	.short	0x0100
        /*0152*/ 	.byte	0x08
	.zero		1


	//   ....[16]....
        /*0154*/ 	.word	0x00000410
        /*0158*/ 	.word	0x000000ff
        /*015c*/ 	.word	0x00038040
        /*0160*/ 	.short	0x0100
        /*0162*/ 	.byte	0x08
	.zero		1


	//   ....[17]....
        /*0164*/ 	.word	0x00000420
        /*0168*/ 	.word	0x000000ff
        /*016c*/ 	.word	0x000380b0
        /*0170*/ 	.short	0x0100
        /*0172*/ 	.byte	0x08
	.zero		1


	//   ....[18]....
        /*0174*/ 	.word	0x00000430
        /*0178*/ 	.word	0x000000ff
        /*017c*/ 	.word	0x00038048
        /*0180*/ 	.short	0x0100
        /*0182*/ 	.byte	0x08
	.zero		1


	//   ....[19]....
        /*0184*/ 	.word	0x00000440
        /*0188*/ 	.word	0x000000ff
        /*018c*/ 	.word	0x000380b8
        /*0190*/ 	.short	0x0100
        /*0192*/ 	.byte	0x08
	.zero		1


	//   ....[20]....
        /*0194*/ 	.word	0x00000450
        /*0198*/ 	.word	0x000000ff
        /*019c*/ 	.word	0x00038050
        /*01a0*/ 	.short	0x0100
        /*01a2*/ 	.byte	0x08
	.zero		1


	//   ....[21]....
        /*01a4*/ 	.word	0x00000460
        /*01a8*/ 	.word	0x000000ff
        /*01ac*/ 	.word	0x000380c0
        /*01b0*/ 	.short	0x0100
        /*01b2*/ 	.byte	0x08
	.zero		1


	//   ....[22]....
        /*01b4*/ 	.word	0x00000470
        /*01b8*/ 	.word	0x000000ff
        /*01bc*/ 	.word	0x00038058
        /*01c0*/ 	.short	0x0100
        /*01c2*/ 	.byte	0x08
	.zero		1


	//   ....[23]....
        /*01c4*/ 	.word	0x00000480
        /*01c8*/ 	.word	0x000000ff
        /*01cc*/ 	.word	0x000380c8
        /*01d0*/ 	.short	0x0100
        /*01d2*/ 	.byte	0x08
	.zero		1


	//   ....[24]....
        /*01d4*/ 	.word	0x00000490
        /*01d8*/ 	.word	0x000000ff
        /*01dc*/ 	.word	0x00038060
        /*01e0*/ 	.short	0x0100
        /*01e2*/ 	.byte	0x08
	.zero		1


	//   ....[25]....
        /*01e4*/ 	.word	0x000004a0
        /*01e8*/ 	.word	0x000000ff
        /*01ec*/ 	.word	0x000380d0
        /*01f0*/ 	.short	0x0100
        /*01f2*/ 	.byte	0x08
	.zero		1


	//   ....[26]....
        /*01f4*/ 	.word	0x000004b0
        /*01f8*/ 	.word	0x000000ff
        /*01fc*/ 	.word	0x00038068
        /*0200*/ 	.short	0x0100
        /*0202*/ 	.byte	0x08
	.zero		1


	//   ....[27]....
        /*0204*/ 	.word	0x000004c0
        /*0208*/ 	.word	0x000000ff
        /*020c*/ 	.word	0x000380d8
        /*0210*/ 	.short	0x0100
        /*0212*/ 	.byte	0x08
	.zero		1


	//   ....[28]....
        /*0214*/ 	.word	0x00000d60
        /*0218*/ 	.word	0x00000007
        /*021c*/ 	.word	0x00038000
        /*0220*/ 	.short	0x010a
        /*0222*/ 	.byte	0x3f
	.zero		1


	//   ....[29]....
        /*0224*/ 	.word	0x00001100
        /*0228*/ 	.word	0x0000000a
        /*022c*/ 	.word	0x00038000
        /*0230*/ 	.short	0x010a
        /*0232*/ 	.byte	0x3f
	.zero		1


	//   ....[30]....
        /*0234*/ 	.word	0x00001320
        /*0238*/ 	.word	0x0000000a
        /*023c*/ 	.word	0x00000000
        /*0240*/ 	.short	0x0101
        /*0242*/ 	.byte	0x3f
	.zero		1


	//   ....[31]....
        /*0244*/ 	.word	0x00001570
        /*0248*/ 	.word	0x00000006
        /*024c*/ 	.word	0x00000000
        /*0250*/ 	.short	0x0101
        /*0252*/ 	.byte	0x3f
	.zero		1


	//   ....[32]....
        /*0254*/ 	.word	0x00003d80
        /*0258*/ 	.word	0x00000015
        /*025c*/ 	.word	0x00038070
        /*0260*/ 	.short	0x010a
        /*0262*/ 	.byte	0x3f
	.zero		1


	//   ....[33]....
        /*0264*/ 	.word	0x00004490
        /*0268*/ 	.word	0x00000002
        /*026c*/ 	.word	0x00000000
        /*0270*/ 	.short	0x010a
        /*0272*/ 	.byte	0x3f
	.zero		1


	//   ....[34]....
        /*0274*/ 	.word	0x00004540
        /*0278*/ 	.word	0x00000002
        /*027c*/ 	.word	0x00000000
        /*0280*/ 	.short	0x010a
        /*0282*/ 	.byte	0x3f
	.zero		1


	//   ....[35]....
        /*0284*/ 	.word	0x000045f0
        /*0288*/ 	.word	0x00000002
        /*028c*/ 	.word	0x00000000
        /*0290*/ 	.short	0x010a
        /*0292*/ 	.byte	0x3f
	.zero		1


	//   ....[36]....
        /*0294*/ 	.word	0x000046a0
        /*0298*/ 	.word	0x00000002
        /*029c*/ 	.word	0x00000000
        /*02a0*/ 	.short	0x010a
        /*02a2*/ 	.byte	0x3f
	.zero		1


	//   ....[37]....
        /*02a4*/ 	.word	0x00004750
        /*02a8*/ 	.word	0x00000002
        /*02ac*/ 	.word	0x00000000
        /*02b0*/ 	.short	0x010a
        /*02b2*/ 	.byte	0x3f
	.zero		1


	//   ....[38]....
        /*02b4*/ 	.word	0x00004800
        /*02b8*/ 	.word	0x00000002
        /*02bc*/ 	.word	0x00000000
        /*02c0*/ 	.short	0x010a
        /*02c2*/ 	.byte	0x3f
	.zero		1


	//   ....[39]....
        /*02c4*/ 	.word	0x000048b0
        /*02c8*/ 	.word	0x00000002
        /*02cc*/ 	.word	0x00000000
        /*02d0*/ 	.short	0x010a
        /*02d2*/ 	.byte	0x3f
	.zero		1


	//   ....[40]....
        /*02d4*/ 	.word	0x00004960
        /*02d8*/ 	.word	0x00000002
        /*02dc*/ 	.word	0x00000000
        /*02e0*/ 	.short	0x010a
        /*02e2*/ 	.byte	0x3f
	.zero		1


	//   ....[41]....
        /*02e4*/ 	.word	0x00004a10
        /*02e8*/ 	.word	0x00000002
        /*02ec*/ 	.word	0x00000000
        /*02f0*/ 	.short	0x010a
        /*02f2*/ 	.byte	0x3f
	.zero		1


	//   ....[42]....
        /*02f4*/ 	.word	0x00004ac0
        /*02f8*/ 	.word	0x00000002
        /*02fc*/ 	.word	0x00000000
        /*0300*/ 	.short	0x010a
        /*0302*/ 	.byte	0x3f
	.zero		1


	//   ....[43]....
        /*0304*/ 	.word	0x00004b70
        /*0308*/ 	.word	0x00000002
        /*030c*/ 	.word	0x00000000
        /*0310*/ 	.short	0x010a
        /*0312*/ 	.byte	0x3f
	.zero		1


	//   ....[44]....
        /*0314*/ 	.word	0x00004c20
        /*0318*/ 	.word	0x00000002
        /*031c*/ 	.word	0x00000000
        /*0320*/ 	.short	0x010a
        /*0322*/ 	.byte	0x3f
	.zero		1


	//   ....[45]....
        /*0324*/ 	.word	0x00004cd0
        /*0328*/ 	.word	0x00000002
        /*032c*/ 	.word	0x00000000
        /*0330*/ 	.short	0x010a
        /*0332*/ 	.byte	0x3f
	.zero		1


	//   ....[46]....
        /*0334*/ 	.word	0x00004d80
        /*0338*/ 	.word	0x0000000b
        /*033c*/ 	.word	0x00000000
        /*0340*/ 	.short	0x010a
        /*0342*/ 	.byte	0x3f
	.zero		1


	//----- nvinfo : EIATTR_NUM_MBARRIERS
	.align		4
.L_26:
        /*0344*/ 	.byte	0x03, 0x38
        /*0346*/ 	.short	0x001c


	//----- nvinfo : EIATTR_EXIT_INSTR_OFFSETS
	.align		4
        /*0348*/ 	.byte	0x04, 0x1c
        /*034a*/ 	.short	(.L_28 - .L_27)


	//   ....[0]....
.L_27:
        /*034c*/ 	.word	0x00000b90


	//   ....[1]....
        /*0350*/ 	.word	0x000016d0


	//   ....[2]....
        /*0354*/ 	.word	0x000030b0


	//   ....[3]....
        /*0358*/ 	.word	0x000030e0


	//   ....[4]....
        /*035c*/ 	.word	0x00003b30


	//   ....[5]....
        /*0360*/ 	.word	0x00003b60


	//   ....[6]....
        /*0364*/ 	.word	0x00003b80


	//   ....[7]....
        /*0368*/ 	.word	0x000043a0


	//   ....[8]....
        /*036c*/ 	.word	0x00004db0


	//----- nvinfo : EIATTR_MAX_THREADS
	.align		4
.L_28:
        /*0370*/ 	.byte	0x04, 0x05
        /*0372*/ 	.short	(.L_30 - .L_29)
.L_29:
        /*0374*/ 	.word	0x00000100
        /*0378*/ 	.word	0x00000001
        /*037c*/ 	.word	0x00000001


	//----- nvinfo : EIATTR_CRS_STACK_SIZE
	.align		4
.L_30:
        /*0380*/ 	.byte	0x04, 0x1e
        /*0382*/ 	.short	(.L_32 - .L_31)
.L_31:
        /*0384*/ 	.word	0x00000000


	//----- nvinfo : EIATTR_CBANK_PARAM_SIZE
	.align		4
.L_32:
        /*0388*/ 	.byte	0x03, 0x19
        /*038a*/ 	.short	0x03f0


	//----- nvinfo : EIATTR_PARAM_CBANK
	.align		4
        /*038c*/ 	.byte	0x04, 0x0a
        /*038e*/ 	.short	(.L_34 - .L_33)
	.align		4
.L_33:
        /*0390*/ 	.word	index@(.nv.constant0._ZN7cutlass13device_kernelINS_4conv6kernel13ConvUniversalINS1_16ConvProblemShapeILNS1_8OperatorE0ELi2EEENS1_10collective14CollectiveConvINS1_46MainloopSm90TmaGmmaWarpSpecializedImplicitGemmILS5_0ELi14ELi2EN4cute5tupleIJNSA_1CILi2EEENSC_ILi1EEESE_EEENS1_36KernelImplicitTmaWarpSpecializedSm90ELi1EEENSB_IJNSC_ILi64EEESI_NSB_IJSI_EEEEEENS_10bfloat16_tESL_NSA_8TiledMMAINSA_8MMA_AtomIJNSA_4SM904GMMA27MMA_64x64x16_F32BF16BF16_SSILNSP_5MajorE0ELSR_0ELNSP_7ScaleInE1ELSS_1EEEEEENSA_6LayoutINSB_IJSE_SE_SE_EEENSB_IJNSC_ILi0EEESX_SX_EEEEENSB_IJNSA_10UnderscoreES10_S10_EEEEENS7_6detail26Sm90ImplicitGemmTileTraitsINSA_20SM90_TMA_LOAD_IM2COLENSA_14ComposedLayoutINSA_7SwizzleILi3ELi4ELi3EEENSA_18smem_ptr_flag_bitsILi16EEENSV_INSB_IJNSB_IJNSC_ILi8EEES1B_EEENSB_IJSI_SE_EEENSB_IJSE_NSC_ILi14EEEEEEEEENSB_IJNSB_IJSI_NSC_ILi512EEEEEENSB_IJSE_SX_EEENSB_IJSX_NSC_ILi4096EEEEEEEEEEEEEvEENS14_INSA_23SM90_TMA_LOAD_MULTICASTES1O_vEEEENS_8epilogue10collective6detail29Sm90TmaWarpSpecializedAdapterINS1U_15DefaultEpilogueISL_NSB_IJNSB_IJlllEEESE_SX_EEES1Z_NS1T_6thread17LinearCombinationISL_Li1EffLNS20_9ScaleType4KindE0ELNS_15FloatRoundStyleE2ESL_EENS_4gemm15EpilogueDefaultEEEEEvvEEEEvNT_6ParamsE)
        /*0394*/ 	.short	0x0210
        /*0396*/ 	.short	0x03f0


	//----- nvinfo : EIATTR_SW_WAR
	.align		4
.L_34:
        /*0398*/ 	.byte	0x04, 0x36
        /*039a*/ 	.short	(.L_36 - .L_35)
.L_35:
        /*039c*/ 	.word	0x00000008
.L_36:


//--------------------- .nv.callgraph             --------------------------
	.section	.nv.callgraph,"",@"SHT_CUDA_CALLGRAPH"
	.align	4
	.sectionentsize	8
	.align		4
        /*0000*/ 	.word	0x00000000
	.align		4
        /*0004*/ 	.word	0xffffffff
	.align		4
        /*0008*/ 	.word	0x00000000
	.align		4
        /*000c*/ 	.word	0xfffffffe
	.align		4
        /*0010*/ 	.word	0x00000000
	.align		4
        /*0014*/ 	.word	0xfffffffd
	.align		4
        /*0018*/ 	.word	0x00000000
	.align		4
        /*001c*/ 	.word	0xfffffffc


//--------------------- .nv.constant4             --------------------------
	.section	.nv.constant4,"a",@progbits
	.align	8
	.align		8
.nv.constant4:
        /*0000*/ 	.dword	_ZN39_INTERNAL_d34446ac_4_k_cu_37640394_30394cuda3std3__45__cpo5beginE
	.align		8
        /*0008*/ 	.dword	_ZN39_INTERNAL_d34446ac_4_k_cu_37640394_30394cuda3std3__45__cpo3endE
	.align		8
        /*0010*/ 	.dword	_ZN39_INTERNAL_d34446ac_4_k_cu_37640394_30394cuda3std3__45__cpo6cbeginE
	.align		8
        /*0018*/ 	.dword	_ZN39_INTERNAL_d34446ac_4_k_cu_37640394_30394cuda3std3__45__cpo4cendE
	.align		8
        /*0020*/ 	.dword	_ZN39_INTERNAL_d34446ac_4_k_cu_37640394_30394cuda3std3__441_GLOBAL__N__d34446ac_4_k_cu_37640394_30396ignoreE
	.align		8
        /*0028*/ 	.dword	_ZN39_INTERNAL_d34446ac_4_k_cu_37640394_30394cuda3std3__419piecewise_constructE
	.align		8
        /*0030*/ 	.dword	_ZN39_INTERNAL_d34446ac_4_k_cu_37640394_30394cuda3std3__48in_placeE
	.align		8
        /*0038*/ 	.dword	_ZN39_INTERNAL_d34446ac_4_k_cu_37640394_30394cuda3std6ranges3__45__cpo4swapE
	.align		8
        /*0040*/ 	.dword	_ZN39_INTERNAL_d34446ac_4_k_cu_37640394_30394cuda3std6ranges3__45__cpo9iter_moveE
	.align		8
        /*0048*/ 	.dword	_ZN39_INTERNAL_d34446ac_4_k_cu_37640394_30394cute7productE
	.align		8
        /*0050*/ 	.dword	_ZN39_INTERNAL_d34446ac_4_k_cu_37640394_30394cute1_E


//--------------------- .text._ZN7cutlass13device_kernelINS_4conv6kernel13ConvUniversalINS1_16ConvProblemShapeILNS1_8OperatorE0ELi2EEENS1_10collective14CollectiveConvINS1_46MainloopSm90TmaGmmaWarpSpecializedImplicitGemmILS5_0ELi14ELi2EN4cute5tupleIJNSA_1CILi2EEENSC_ILi1EEESE_EEENS1_36KernelImplicitTmaWarpSpecializedSm90ELi1EEENSB_IJNSC_ILi64EEESI_NSB_IJSI_EEEEEENS_10bfloat16_tESL_NSA_8TiledMMAINSA_8MMA_AtomIJNSA_4SM904GMMA27MMA_64x64x16_F32BF16BF16_SSILNSP_5MajorE0ELSR_0ELNSP_7ScaleInE1ELSS_1EEEEEENSA_6LayoutINSB_IJSE_SE_SE_EEENSB_IJNSC_ILi0EEESX_SX_EEEEENSB_IJNSA_10UnderscoreES10_S10_EEEEENS7_6detail26Sm90ImplicitGemmTileTraitsINSA_20SM90_TMA_LOAD_IM2COLENSA_14ComposedLayoutINSA_7SwizzleILi3ELi4ELi3EEENSA_18smem_ptr_flag_bitsILi16EEENSV_INSB_IJNSB_IJNSC_ILi8EEES1B_EEENSB_IJSI_SE_EEENSB_IJSE_NSC_ILi14EEEEEEEEENSB_IJNSB_IJSI_NSC_ILi512EEEEEENSB_IJSE_SX_EEENSB_IJSX_NSC_ILi4096EEEEEEEEEEEEEvEENS14_INSA_23SM90_TMA_LOAD_MULTICASTES1O_vEEEENS_8epilogue10collective6detail29Sm90TmaWarpSpecializedAdapterINS1U_15DefaultEpilogueISL_NSB_IJNSB_IJlllEEESE_SX_EEES1Z_NS1T_6thread17LinearCombinationISL_Li1EffLNS20_9ScaleType4KindE0ELNS_15FloatRoundStyleE2ESL_EENS_4gemm15EpilogueDefaultEEEEEvvEEEEvNT_6ParamsE --------------------------
	.section	.text._ZN7cutlass13device_kernelINS_4conv6kernel13ConvUniversalINS1_16ConvProblemShapeILNS1_8OperatorE0ELi2EEENS1_10collective14CollectiveConvINS1_46MainloopSm90TmaGmmaWarpSpecializedImplicitGemmILS5_0ELi14ELi2EN4cute5tupleIJNSA_1CILi2EEENSC_ILi1EEESE_EEENS1_36KernelImplicitTmaWarpSpecializedSm90ELi1EEENSB_IJNSC_ILi64EEESI_NSB_IJSI_EEEEEENS_10bfloat16_tESL_NSA_8TiledMMAINSA_8MMA_AtomIJNSA_4SM904GMMA27MMA_64x64x16_F32BF16BF16_SSILNSP_5MajorE0ELSR_0ELNSP_7ScaleInE1ELSS_1EEEEEENSA_6LayoutINSB_IJSE_SE_SE_EEENSB_IJNSC_ILi0EEESX_SX_EEEEENSB_IJNSA_10UnderscoreES10_S10_EEEEENS7_6detail26Sm90ImplicitGemmTileTraitsINSA_20SM90_TMA_LOAD_IM2COLENSA_14ComposedLayoutINSA_7SwizzleILi3ELi4ELi3EEENSA_18smem_ptr_flag_bitsILi16EEENSV_INSB_IJNSB_IJNSC_ILi8EEES1B_EEENSB_IJSI_SE_EEENSB_IJSE_NSC_ILi14EEEEEEEEENSB_IJNSB_IJSI_NSC_ILi512EEEEEENSB_IJSE_SX_EEENSB_IJSX_NSC_ILi4096EEEEEEEEEEEEEvEENS14_INSA_23SM90_TMA_LOAD_MULTICASTES1O_vEEEENS_8epilogue10collective6detail29Sm90TmaWarpSpecializedAdapterINS1U_15DefaultEpilogueISL_NSB_IJNSB_IJlllEEESE_SX_EEES1Z_NS1T_6thread17LinearCombinationISL_Li1EffLNS20_9ScaleType4KindE0ELNS_15FloatRoundStyleE2ESL_EENS_4gemm15EpilogueDefaultEEEEEvvEEEEvNT_6ParamsE,"ax",@progbits
	.align	128
.text._ZN7cutlass13device_kernelINS_4conv6kernel13ConvUniversalINS1_16ConvProblemShapeILNS1_8OperatorE0ELi2EEENS1_10collective14CollectiveConvINS1_46MainloopSm90TmaGmmaWarpSpecializedImplicitGemmILS5_0ELi14ELi2EN4cute5tupleIJNSA_1CILi2EEENSC_ILi1EEESE_EEENS1_36KernelImplicitTmaWarpSpecializedSm90ELi1EEENSB_IJNSC_ILi64EEESI_NSB_IJSI_EEEEEENS_10bfloat16_tESL_NSA_8TiledMMAINSA_8MMA_AtomIJNSA_4SM904GMMA27MMA_64x64x16_F32BF16BF16_SSILNSP_5MajorE0ELSR_0ELNSP_7ScaleInE1ELSS_1EEEEEENSA_6LayoutINSB_IJSE_SE_SE_EEENSB_IJNSC_ILi0EEESX_SX_EEEEENSB_IJNSA_10UnderscoreES10_S10_EEEEENS7_6detail26Sm90ImplicitGemmTileTraitsINSA_20SM90_TMA_LOAD_IM2COLENSA_14ComposedLayoutINSA_7SwizzleILi3ELi4ELi3EEENSA_18smem_ptr_flag_bitsILi16EEENSV_INSB_IJNSB_IJNSC_ILi8EEES1B_EEENSB_IJSI_SE_EEENSB_IJSE_NSC_ILi14EEEEEEEEENSB_IJNSB_IJSI_NSC_ILi512EEEEEENSB_IJSE_SX_EEENSB_IJSX_NSC_ILi4096EEEEEEEEEEEEEvEENS14_INSA_23SM90_TMA_LOAD_MULTICASTES1O_vEEEENS_8epilogue10collective6detail29Sm90TmaWarpSpecializedAdapterINS1U_15DefaultEpilogueISL_NSB_IJNSB_IJlllEEESE_SX_EEES1Z_NS1T_6thread17LinearCombinationISL_Li1EffLNS20_9ScaleType4KindE0ELNS_15FloatRoundStyleE2ESL_EENS_4gemm15EpilogueDefaultEEEEEvvEEEEvNT_6ParamsE:
        .type           _ZN7cutlass13device_kernelINS_4conv6kernel13ConvUniversalINS1_16ConvProblemShapeILNS1_8OperatorE0ELi2EEENS1_10collective14CollectiveConvINS1_46MainloopSm90TmaGmmaWarpSpecializedImplicitGemmILS5_0ELi14ELi2EN4cute5tupleIJNSA_1CILi2EEENSC_ILi1EEESE_EEENS1_36KernelImplicitTmaWarpSpecializedSm90ELi1EEENSB_IJNSC_ILi64EEESI_NSB_IJSI_EEEEEENS_10bfloat16_tESL_NSA_8TiledMMAINSA_8MMA_AtomIJNSA_4SM904GMMA27MMA_64x64x16_F32BF16BF16_SSILNSP_5MajorE0ELSR_0ELNSP_7ScaleInE1ELSS_1EEEEEENSA_6LayoutINSB_IJSE_SE_SE_EEENSB_IJNSC_ILi0EEESX_SX_EEEEENSB_IJNSA_10UnderscoreES10_S10_EEEEENS7_6detail26Sm90ImplicitGemmTileTraitsINSA_20SM90_TMA_LOAD_IM2COLENSA_14ComposedLayoutINSA_7SwizzleILi3ELi4ELi3EEENSA_18smem_ptr_flag_bitsILi16EEENSV_INSB_IJNSB_IJNSC_ILi8EEES1B_EEENSB_IJSI_SE_EEENSB_IJSE_NSC_ILi14EEEEEEEEENSB_IJNSB_IJSI_NSC_ILi512EEEEEENSB_IJSE_SX_EEENSB_IJSX_NSC_ILi4096EEEEEEEEEEEEEvEENS14_INSA_23SM90_TMA_LOAD_MULTICASTES1O_vEEEENS_8epilogue10collective6detail29Sm90TmaWarpSpecializedAdapterINS1U_15DefaultEpilogueISL_NSB_IJNSB_IJlllEEESE_SX_EEES1Z_NS1T_6thread17LinearCombinationISL_Li1EffLNS20_9ScaleType4KindE0ELNS_15FloatRoundStyleE2ESL_EENS_4gemm15EpilogueDefaultEEEEEvvEEEEvNT_6ParamsE,@function
        .size           _ZN7cutlass13device_kernelINS_4conv6kernel13ConvUniversalINS1_16ConvProblemShapeILNS1_8OperatorE0ELi2EEENS1_10collective14CollectiveConvINS1_46MainloopSm90TmaGmmaWarpSpecializedImplicitGemmILS5_0ELi14ELi2EN4cute5tupleIJNSA_1CILi2EEENSC_ILi1EEESE_EEENS1_36KernelImplicitTmaWarpSpecializedSm90ELi1EEENSB_IJNSC_ILi64EEESI_NSB_IJSI_EEEEEENS_10bfloat16_tESL_NSA_8TiledMMAINSA_8MMA_AtomIJNSA_4SM904GMMA27MMA_64x64x16_F32BF16BF16_SSILNSP_5MajorE0ELSR_0ELNSP_7ScaleInE1ELSS_1EEEEEENSA_6LayoutINSB_IJSE_SE_SE_EEENSB_IJNSC_ILi0EEESX_SX_EEEEENSB_IJNSA_10UnderscoreES10_S10_EEEEENS7_6detail26Sm90ImplicitGemmTileTraitsINSA_20SM90_TMA_LOAD_IM2COLENSA_14ComposedLayoutINSA_7SwizzleILi3ELi4ELi3EEENSA_18smem_ptr_flag_bitsILi16EEENSV_INSB_IJNSB_IJNSC_ILi8EEES1B_EEENSB_IJSI_SE_EEENSB_IJSE_NSC_ILi14EEEEEEEEENSB_IJNSB_IJSI_NSC_ILi512EEEEEENSB_IJSE_SX_EEENSB_IJSX_NSC_ILi4096EEEEEEEEEEEEEvEENS14_INSA_23SM90_TMA_LOAD_MULTICASTES1O_vEEEENS_8epilogue10collective6detail29Sm90TmaWarpSpecializedAdapterINS1U_15DefaultEpilogueISL_NSB_IJNSB_IJlllEEESE_SX_EEES1Z_NS1T_6thread17LinearCombinationISL_Li1EffLNS20_9ScaleType4KindE0ELNS_15FloatRoundStyleE2ESL_EENS_4gemm15EpilogueDefaultEEEEEvvEEEEvNT_6ParamsE,(.L_x_112 - _ZN7cutlass13device_kernelINS_4conv6kernel13ConvUniversalINS1_16ConvProblemShapeILNS1_8OperatorE0ELi2EEENS1_10collective14CollectiveConvINS1_46MainloopSm90TmaGmmaWarpSpecializedImplicitGemmILS5_0ELi14ELi2EN4cute5tupleIJNSA_1CILi2EEENSC_ILi1EEESE_EEENS1_36KernelImplicitTmaWarpSpecializedSm90ELi1EEENSB_IJNSC_ILi64EEESI_NSB_IJSI_EEEEEENS_10bfloat16_tESL_NSA_8TiledMMAINSA_8MMA_AtomIJNSA_4SM904GMMA27MMA_64x64x16_F32BF16BF16_SSILNSP_5MajorE0ELSR_0ELNSP_7ScaleInE1ELSS_1EEEEEENSA_6LayoutINSB_IJSE_SE_SE_EEENSB_IJNSC_ILi0EEESX_SX_EEEEENSB_IJNSA_10UnderscoreES10_S10_EEEEENS7_6detail26Sm90ImplicitGemmTileTraitsINSA_20SM90_TMA_LOAD_IM2COLENSA_14ComposedLayoutINSA_7SwizzleILi3ELi4ELi3EEENSA_18smem_ptr_flag_bitsILi16EEENSV_INSB_IJNSB_IJNSC_ILi8EEES1B_EEENSB_IJSI_SE_EEENSB_IJSE_NSC_ILi14EEEEEEEEENSB_IJNSB_IJSI_NSC_ILi512EEEEEENSB_IJSE_SX_EEENSB_IJSX_NSC_ILi4096EEEEEEEEEEEEEvEENS14_INSA_23SM90_TMA_LOAD_MULTICASTES1O_vEEEENS_8epilogue10collective6detail29Sm90TmaWarpSpecializedAdapterINS1U_15DefaultEpilogueISL_NSB_IJNSB_IJlllEEESE_SX_EEES1Z_NS1T_6thread17LinearCombinationISL_Li1EffLNS20_9ScaleType4KindE0ELNS_15FloatRoundStyleE2ESL_EENS_4gemm15EpilogueDefaultEEEEEvvEEEEvNT_6ParamsE)
        .other          _ZN7cutlass13device_kernelINS_4conv6kernel13ConvUniversalINS1_16ConvProblemShapeILNS1_8OperatorE0ELi2EEENS1_10collective14CollectiveConvINS1_46MainloopSm90TmaGmmaWarpSpecializedImplicitGemmILS5_0ELi14ELi2EN4cute5tupleIJNSA_1CILi2EEENSC_ILi1EEESE_EEENS1_36KernelImplicitTmaWarpSpecializedSm90ELi1EEENSB_IJNSC_ILi64EEESI_NSB_IJSI_EEEEEENS_10bfloat16_tESL_NSA_8TiledMMAINSA_8MMA_AtomIJNSA_4SM904GMMA27MMA_64x64x16_F32BF16BF16_SSILNSP_5MajorE0ELSR_0ELNSP_7ScaleInE1ELSS_1EEEEEENSA_6LayoutINSB_IJSE_SE_SE_EEENSB_IJNSC_ILi0EEESX_SX_EEEEENSB_IJNSA_10UnderscoreES10_S10_EEEEENS7_6detail26Sm90ImplicitGemmTileTraitsINSA_20SM90_TMA_LOAD_IM2COLENSA_14ComposedLayoutINSA_7SwizzleILi3ELi4ELi3EEENSA_18smem_ptr_flag_bitsILi16EEENSV_INSB_IJNSB_IJNSC_ILi8EEES1B_EEENSB_IJSI_SE_EEENSB_IJSE_NSC_ILi14EEEEEEEEENSB_IJNSB_IJSI_NSC_ILi512EEEEEENSB_IJSE_SX_EEENSB_IJSX_NSC_ILi4096EEEEEEEEEEEEEvEENS14_INSA_23SM90_TMA_LOAD_MULTICASTES1O_vEEEENS_8epilogue10collective6detail29Sm90TmaWarpSpecializedAdapterINS1U_15DefaultEpilogueISL_NSB_IJNSB_IJlllEEESE_SX_EEES1Z_NS1T_6thread17LinearCombinationISL_Li1EffLNS20_9ScaleType4KindE0ELNS_15FloatRoundStyleE2ESL_EENS_4gemm15EpilogueDefaultEEEEEvvEEEEvNT_6ParamsE,@"STO_CUDA_ENTRY STV_DEFAULT"
_ZN7cutlass13device_kernelINS_4conv6kernel13ConvUniversalINS1_16ConvProblemShapeILNS1_8OperatorE0ELi2EEENS1_10collective14CollectiveConvINS1_46MainloopSm90TmaGmmaWarpSpecializedImplicitGemmILS5_0ELi14ELi2EN4cute5tupleIJNSA_1CILi2EEENSC_ILi1EEESE_EEENS1_36KernelImplicitTmaWarpSpecializedSm90ELi1EEENSB_IJNSC_ILi64EEESI_NSB_IJSI_EEEEEENS_10bfloat16_tESL_NSA_8TiledMMAINSA_8MMA_AtomIJNSA_4SM904GMMA27MMA_64x64x16_F32BF16BF16_SSILNSP_5MajorE0ELSR_0ELNSP_7ScaleInE1ELSS_1EEEEEENSA_6LayoutINSB_IJSE_SE_SE_EEENSB_IJNSC_ILi0EEESX_SX_EEEEENSB_IJNSA_10UnderscoreES10_S10_EEEEENS7_6detail26Sm90ImplicitGemmTileTraitsINSA_20SM90_TMA_LOAD_IM2COLENSA_14ComposedLayoutINSA_7SwizzleILi3ELi4ELi3EEENSA_18smem_ptr_flag_bitsILi16EEENSV_INSB_IJNSB_IJNSC_ILi8EEES1B_EEENSB_IJSI_SE_EEENSB_IJSE_NSC_ILi14EEEEEEEEENSB_IJNSB_IJSI_NSC_ILi512EEEEEENSB_IJSE_SX_EEENSB_IJSX_NSC_ILi4096EEEEEEEEEEEEEvEENS14_INSA_23SM90_TMA_LOAD_MULTICASTES1O_vEEEENS_8epilogue10collective6detail29Sm90TmaWarpSpecializedAdapterINS1U_15DefaultEpilogueISL_NSB_IJNSB_IJlllEEESE_SX_EEES1Z_NS1T_6thread17LinearCombinationISL_Li1EffLNS20_9ScaleType4KindE0ELNS_15FloatRoundStyleE2ESL_EENS_4gemm15EpilogueDefaultEEEEEvvEEEEvNT_6ParamsE:
[----:B------:R-:W-:Y:S01]  /*0000*/  LDC R1, c[0x0][0x28] ;  /* 0x00000a00ff017b82 */ /* 0x000fe20000000800 */
[----:B------:R-:W0:Y:S01]  /*0010*/  S2R R6, SR_TID.X ;  /* 0x0000000000067919 */ /* 0x000e220000002100 */
[----:B------:R-:W-:Y:S01]  /*0020*/  ELECT P0, URZ, PT ;  /* 0x00000000003f782f */ /* 0x000fe20003800000 */
[----:B------:R-:W-:Y:S01]  /*0030*/  BSSY B0, `(.L_x_0) ;  /* 0x0000010000007945 */ /* 0x000fe20003800000 */
[----:B------:R-:W1:Y:S01]  /*0040*/  S2R R7, SR_CTAID.X ;  /* 0x0000000000077919 */ /* 0x000e620000002500 */
[--C-:B0-----:R-:W-:Y:S02]  /*0050*/  SHF.R.U32.HI R0, RZ, 0x5, R6.reuse ;  /* 0x00000005ff007819 */ /* 0x101fe40000011606 */
[----:B------:R-:W-:-:S03]  /*0060*/  SHF.R.U32.HI R8, RZ, 0x7, R6 ;  /* 0x00000007ff087819 */ /* 0x000fc60000011606 */
[----:B------:R-:W0:Y:S04]  /*0070*/  SHFL.IDX PT, R2, R0, RZ, 0x1f ;  /* 0x00001fff00027589 */ /* 0x000e2800000e0000 */
[----:B------:R-:W2:Y:S01]  /*0080*/  SHFL.IDX PT, R8, R8, RZ, 0x1f ;  /* 0x00001fff08087589 */ /* 0x000ea200000e0000 */
[----:B0-----:R-:W-:-:S13]  /*0090*/  ISETP.NE.OR P0, PT, R2, RZ, !P0 ;  /* 0x000000ff0200720c */ /* 0x001fda0004705670 */
[----:B-12---:R-:W-:Y:S05]  /*00a0*/  @P0 BRA `(.L_x_1) ;  /* 0x0000000000200947 */ /* 0x006fea0003800000 */
[----:B------:R-:W-:Y:S02]  /*00b0*/  ULDC.64 UR4, c[0x0][0x198] ;  /* 0x0000660000047ab9 */ /* 0x000fe40000000a00 */
[----:B------:R-:W-:Y:S02]  /*00c0*/  UIADD3 UR6, UP0, UR4, 0xf0, URZ ;  /* 0x000000f004067890 */ /* 0x000fe4000ff1e03f */
[----:B------:R-:W-:Y:S02]  /*00d0*/  UIADD3 UR4, UP1, UR4, 0x1f0, URZ ;  /* 0x000001f004047890 */ /* 0x000fe4000ff3e03f */
[----:B------:R-:W-:Y:S02]  /*00e0*/  UIADD3.X UR7, URZ, UR5, URZ, UP0, !UPT ;  /* 0x000000053f077290 */ /* 0x000fe400087fe43f */
[----:B------:R-:W-:-:S07]  /*00f0*/  UIADD3.X UR5, URZ, UR5, URZ, UP1, !UPT ;  /* 0x000000053f057290 */ /* 0x000fce0008ffe43f */
[----:B------:R0:W-:Y:S02]  /*0100*/  UTMACCTL.PF [UR6] ;  /* 0x00000000060079b9 */ /* 0x0001e40008040000 */
[----:B------:R0:W-:Y:S02]  /*0110*/  UTMACCTL.PF [UR4] ;  /* 0x00000000040079b9 */ /* 0x0001e40008040000 */
[----:B0-----:R-:W-:Y:S01]  /*0120*/  NOP ;  /* 0x0000000000007918 */ /* 0x001fe20000000000 */
.L_x_1:
[----:B------:R-:W-:Y:S05]  /*0130*/  BSYNC B0 ;  /* 0x0000000000007941 */ /* 0x000fea0003800000 */
.L_x_0:
[----:B------:R-:W0:Y:S01]  /*0140*/  SHFL.IDX PT, R0, R0, RZ, 0x1f ;  /* 0x00001fff00007589 */ /* 0x000e2200000e0000 */
[----:B------:R-:W-:Y:S02]  /*0150*/  SHF.R.S32.HI R3, RZ, 0x1f, R6 ;  /* 0x0000001fff037819 */ /* 0x000fe40000011406 */
[----:B------:R-:W-:Y:S01]  /*0160*/  I2FP.F32.U32 R11, R7 ;  /* 0x00000007000b7245 */ /* 0x000fe20000201000 */
[----:B------:R-:W1:Y:S01]  /*0170*/  S2R R9, SR_CTAID.Y ;  /* 0x0000000000097919 */ /* 0x000e620000002600 */
[----:B------:R-:W-:-:S04]  /*0180*/  LEA.HI R3, R3, R6, RZ, 0x7 ;  /* 0x0000000603037211 */ /* 0x000fc800078f38ff */
[----:B------:R-:W-:-:S05]  /*0190*/  LOP3.LUT R3, R3, 0xffffff80, RZ, 0xc0, !PT ;  /* 0xffffff8003037812 */ /* 0x000fca00078ec0ff */
[----:B------:R-:W-:-:S05]  /*01a0*/  IMAD.IADD R10, R6, 0x1, -R3 ;  /* 0x00000001060a7824 */ /* 0x000fca00078e0a03 */
[----:B------:R-:W-:-:S04]  /*01b0*/  SHF.R.S32.HI R3, RZ, 0x1f, R10 ;  /* 0x0000001fff037819 */ /* 0x000fc8000001140a */
[----:B------:R-:W-:Y:S02]  /*01c0*/  LEA.HI R3, R3, R10, RZ, 0x3 ;  /* 0x0000000a03037211 */ /* 0x000fe400078f18ff */
[----:B0-----:R-:W-:Y:S02]  /*01d0*/  ISETP.NE.AND P0, PT, R0, RZ, PT ;  /* 0x000000ff0000720c */ /* 0x001fe40003f05270 */
[--C-:B------:R-:W-:Y:S02]  /*01e0*/  SHF.R.S32.HI R4, RZ, 0x3, R3.reuse ;  /* 0x00000003ff047819 */ /* 0x100fe40000011403 */
[----:B------:R-:W-:Y:S02]  /*01f0*/  SHF.R.S32.HI R3, RZ, 0x1f, R3 ;  /* 0x0000001fff037819 */ /* 0x000fe40000011403 */
[----:B------:R-:W-:-:S07]  /*0200*/  SHF.R.S32.HI R5, RZ, 0x1f, R0 ;  /* 0x0000001fff057819 */ /* 0x000fce0000011400 */
[----:B-1----:R-:W-:Y:S05]  /*0210*/  @P0 BRA `(.L_x_2) ;  /* 0x0000000000b40947 */ /* 0x002fea0003800000 */
[----:B------:R-:W-:Y:S01]  /*0220*/  ELECT P0, URZ, PT ;  /* 0x00000000003f782f */ /* 0x000fe20003800000 */
[----:B------:R-:W-:-:S12]  /*0230*/  BSSY B0, `(.L_x_2) ;  /* 0x000002b000007945 */ /* 0x000fd80003800000 */
[----:B------:R-:W-:Y:S05]  /*0240*/  @!P0 BRA `(.L_x_3) ;  /* 0x0000000000a48947 */ /* 0x000fea0003800000 */
[----:B------:R-:W0:Y:S01]  /*0250*/  S2UR UR8, SR_CgaCtaId ;  /* 0x00000000000879c3 */ /* 0x000e220000008800 */
[----:B------:R-:W-:Y:S01]  /*0260*/  UMOV UR4, 0x400 ;  /* 0x0000040000047882 */ /* 0x000fe20000000000 */
[----:B------:R-:W-:Y:S01]  /*0270*/  UMOV UR5, 0x1 ;  /* 0x0000000100057882 */ /* 0x000fe20000000000 */
[----:B------:R-:W-:Y:S02]  /*0280*/  UMOV UR6, 0x2 ;  /* 0x0000000200067882 */ /* 0x000fe40000000000 */
[----:B------:R-:W-:-:S04]  /*0290*/  UIADD3 UR6, -UR6, 0x100000, URZ ;  /* 0x0010000006067890 */ /* 0x000fc8000fffe13f */
[----:B------:R-:W-:Y:S02]  /*02a0*/  USHF.L.U32 UR7, UR6, 0xb, URZ ;  /* 0x0000000b06077899 */ /* 0x000fe4000800063f */
[----:B------:R-:W-:Y:S02]  /*02b0*/  USHF.L.U32 UR6, UR6, 0x1, URZ ;  /* 0x0000000106067899 */ /* 0x000fe4000800063f */
[----:B0-----:R-:W-:Y:S02]  /*02c0*/  ULEA UR8, UR8, UR4, 0x18 ;  /* 0x0000000408087291 */ /* 0x001fe4000f8ec03f */
[----:B------:R-:W-:-:S04]  /*02d0*/  UIADD3 UR4, -UR5, 0x100000, URZ ;  /* 0x0010000005047890 */ /* 0x000fc8000fffe13f */
[----:B------:R-:W-:Y:S02]  /*02e0*/  USHF.L.U32 UR5, UR4, 0xb, URZ ;  /* 0x0000000b04057899 */ /* 0x000fe4000800063f */
[----:B------:R-:W-:Y:S01]  /*02f0*/  USHF.L.U32 UR4, UR4, 0x1, URZ ;  /* 0x0000000104047899 */ /* 0x000fe2000800063f */
[----:B------:R-:W0:Y:S11]  /*0300*/  FENCE.VIEW.ASYNC.S ;  /* 0x00000000000073c6 */ /* 0x000e360000000000 */
[----:B0-----:R0:W1:Y:S01]  /*0310*/  SYNCS.EXCH.64 URZ, [UR8+0x38000], UR4 ;  /* 0x03800004083f75b2 */ /* 0x0010620008000100 */
[----:B------:R0:W2:Y:S01]  /*0320*/  SYNCS.EXCH.64 URZ, [UR8+0x38070], UR6 ;  /* 0x03807006083f75b2 */ /* 0x0000a20008000100 */
[----:B------:R0:W3:Y:S01]  /*0330*/  SYNCS.EXCH.64 URZ, [UR8+0x38008], UR4 ;  /* 0x03800804083f75b2 */ /* 0x0000e20008000100 */
[----:B------:R0:W4:Y:S01]  /*0340*/  SYNCS.EXCH.64 URZ, [UR8+0x38078], UR6 ;  /* 0x03807806083f75b2 */ /* 0x0001220008000100 */
[----:B------:R0:W0:Y:S01]  /*0350*/  SYNCS.EXCH.64 URZ, [UR8+0x38010], UR4 ;  /* 0x03801004083f75b2 */ /* 0x0000220008000100 */
        /* <DEDUP_REMOVED lines=23> */
[----:B-1234-:R-:W-:Y:S01]  /*04d0*/  NOP ;  /* 0x0000000000007918 */ /* 0x01efe20000000000 */
.L_x_3:
[----:B0-----:R-:W-:Y:S05]  /*04e0*/  BSYNC B0 ;  /* 0x0000000000007941 */ /* 0x001fea0003800000 */
.L_x_2:
[----:B------:R-:W-:Y:S01]  /*04f0*/  ULDC UR4, c[0x0][0x150] ;  /* 0x0000540000047ab9 */ /* 0x000fe20000000800 */
[----:B------:R-:W-:Y:S01]  /*0500*/  LEA.HI R3, R3, R4, RZ, 0x2 ;  /* 0x0000000403037211 */ /* 0x000fe200078f10ff */
[----:B------:R-:W-:Y:S01]  /*0510*/  FMUL R11, R11, UR4 ;  /* 0x000000040b0b7c20 */ /* 0x000fe20008400000 */
[----:B------:R-:W-:Y:S01]  /*0520*/  LEA.HI R5, R5, R0, RZ, 0x2 ;  /* 0x0000000005057211 */ /* 0x000fe200078f10ff */
[----:B------:R-:W-:Y:S01]  /*0530*/  ULDC UR4, c[0x0][0x154] ;  /* 0x0000550000047ab9 */ /* 0x000fe20000000800 */
[----:B------:R-:W-:Y:S01]  /*0540*/  LOP3.LUT R3, R3, 0xfffffffc, RZ, 0xc0, !PT ;  /* 0xfffffffc03037812 */ /* 0x000fe200078ec0ff */
[----:B------:R-:W0:Y:S01]  /*0550*/  LDC R13, c[0x0][0x140] ;  /* 0x00005000ff0d7b82 */ /* 0x000e220000000800 */
[----:B------:R-:W-:Y:S01]  /*0560*/  LOP3.LUT R5, R5, 0x3ffffffc, RZ, 0xc0, !PT ;  /* 0x3ffffffc05057812 */ /* 0x000fe200078ec0ff */
[----:B------:R-:W1:Y:S01]  /*0570*/  F2I.U32.TRUNC.NTZ R11, R11 ;  /* 0x0000000b000b7305 */ /* 0x000e62000020f000 */
[----:B------:R-:W-:Y:S01]  /*0580*/  LOP3.LUT P0, RZ, R10, 0x7, RZ, 0xc0, !PT ;  /* 0x000000070aff7812 */ /* 0x000fe2000780c0ff */
[----:B------:R-:W-:Y:S01]  /*0590*/  IMAD.IADD R3, R4, 0x1, -R3 ;  /* 0x0000000104037824 */ /* 0x000fe200078e0a03 */
[----:B------:R-:W-:Y:S01]  /*05a0*/  I2FP.F32.U32 R4, R9 ;  /* 0x0000000900047245 */ /* 0x000fe20000201000 */
[----:B------:R-:W-:Y:S01]  /*05b0*/  IMAD.IADD R0, R0, 0x1, -R5 ;  /* 0x0000000100007824 */ /* 0x000fe200078e0a05 */
[----:B------:R-:W-:Y:S01]  /*05c0*/  ISETP.NE.AND P3, PT, R8, 0x1, PT ;  /* 0x000000010800780c */ /* 0x000fe20003f65270 */
[----:B------:R-:W-:Y:S01]  /*05d0*/  NOP ;  /* 0x0000000000007918 */ /* 0x000fe20000000000 */
[----:B------:R-:W-:Y:S01]  /*05e0*/  NOP ;  /* 0x0000000000007918 */ /* 0x000fe20000000000 */
[----:B------:R-:W-:-:S02]  /*05f0*/  IMAD R0, R0, 0x4, R3 ;  /* 0x0000000400007824 */ /* 0x000fc400078e0203 */
[----:B------:R-:W-:Y:S01]  /*0600*/  FMUL R12, R4, UR4 ;  /* 0x00000004040c7c20 */ /* 0x000fe20008400000 */
[----:B------:R-:W-:Y:S01]  /*0610*/  ULDC UR4, c[0x0][0x144] ;  /* 0x0000510000047ab9 */ /* 0x000fe20000000800 */
[C---:B------:R-:W-:Y:S01]  /*0620*/  IMAD.SHL.U32 R5, R0.reuse, 0x4, RZ ;  /* 0x0000000400057824 */ /* 0x040fe200078e00ff */
[----:B------:R-:W-:Y:S01]  /*0630*/  LEA.HI R3, R0, R0, RZ, 0x1 ;  /* 0x0000000000037211 */ /* 0x000fe200078f08ff */
[----:B-1----:R-:W-:Y:S02]  /*0640*/  IMAD.MOV R4, RZ, RZ, -R11 ;  /* 0x000000ffff047224 */ /* 0x002fe400078e0a0b */
[----:B------:R-:W1:Y:S01]  /*0650*/  F2I.U32.TRUNC.NTZ R12, R12 ;  /* 0x0000000c000c7305 */ /* 0x000e62000020f000 */
[----:B------:R-:W-:Y:S01]  /*0660*/  LOP3.LUT R3, R3, 0xfffffffe, RZ, 0xc0, !PT ;  /* 0xfffffffe03037812 */ /* 0x000fe200078ec0ff */
[----:B------:R-:W-:Y:S01]  /*0670*/  IMAD R4, R4, UR4, R7 ;  /* 0x0000000404047c24 */ /* 0x000fe2000f8e0207 */
[----:B------:R-:W-:Y:S01]  /*0680*/  LOP3.LUT R5, R0, 0xc, R5, 0x78, !PT ;  /* 0x0000000c00057812 */ /* 0x000fe200078e7805 */
[----:B------:R-:W-:-:S02]  /*0690*/  ULDC UR4, c[0x0][0x148] ;  /* 0x0000520000047ab9 */ /* 0x000fc40000000800 */
[----:B------:R-:W-:Y:S01]  /*06a0*/  IMAD.IADD R3, R0, 0x1, -R3 ;  /* 0x0000000100037824 */ /* 0x000fe200078e0a03 */
[----:B0-----:R-:W-:Y:S02]  /*06b0*/  ISETP.EQ.U32.AND P1, PT, R13, 0x1, PT ;  /* 0x000000010d00780c */ /* 0x001fe40003f22070 */
[----:B------:R-:W-:Y:S02]  /*06c0*/  ISETP.LT.U32.AND P0, PT, R5, 0x2, !P0 ;  /* 0x000000020500780c */ /* 0x000fe40004701070 */
[----:B------:R-:W-:Y:S02]  /*06d0*/  ISETP.NE.AND P4, PT, R3, R4, PT ;  /* 0x000000040300720c */ /* 0x000fe40003f85270 */
[----:B------:R-:W-:Y:S01]  /*06e0*/  SHF.R.S32.HI R3, RZ, 0x1f, R2 ;  /* 0x0000001fff037819 */ /* 0x000fe20000011402 */
[----:B-1----:R-:W-:-:S03]  /*06f0*/  IMAD.MOV R4, RZ, RZ, -R12 ;  /* 0x000000ffff047224 */ /* 0x002fc600078e0a0c */
[----:B------:R-:W-:Y:S01]  /*0700*/  LEA.HI R3, R3, R2, RZ, 0x2 ;  /* 0x0000000203037211 */ /* 0x000fe200078f10ff */
[----:B------:R-:W-:-:S03]  /*0710*/  IMAD R11, R4, UR4, R9 ;  /* 0x00000004040b7c24 */ /* 0x000fc6000f8e0209 */
[----:B------:R-:W-:-:S03]  /*0720*/  LOP3.LUT R3, R3, 0xfffffffc, RZ, 0xc0, !PT ;  /* 0xfffffffc03037812 */ /* 0x000fc600078ec0ff */
[----:B------:R-:W-:Y:S02]  /*0730*/  @P4 LEA.HI R0, R5, R5, RZ, 0x1 ;  /* 0x0000000505004211 */ /* 0x000fe400078f08ff */
[----:B------:R-:W-:Y:S02]  /*0740*/  IMAD.IADD R15, R2, 0x1, -R3 ;  /* 0x00000001020f7824 */ /* 0x000fe400078e0a03 */
[----:B------:R-:W-:Y:S01]  /*0750*/  @P4 SHF.R.S32.HI R0, RZ, 0x1, R0 ;  /* 0x00000001ff004819 */ /* 0x000fe20000011400 */
[----:B------:R-:W-:Y:S02]  /*0760*/  IMAD.MOV.U32 R3, RZ, RZ, 0x1 ;  /* 0x00000001ff037424 */ /* 0x000fe400078e00ff */
[----:B------:R-:W-:Y:S02]  /*0770*/  LOP3.LUT P2, RZ, R8, R15, RZ, 0xfc, !PT ;  /* 0x0000000f08ff7212 */ /* 0x000fe4000784fcff */
[----:B------:R-:W-:Y:S02]  /*0780*/  @P4 ISETP.NE.AND P5, PT, R0, R11, PT ;  /* 0x0000000b0000420c */ /* 0x000fe40003fa5270 */
[----:B------:R-:W-:-:S02]  /*0790*/  SEL R4, RZ, 0x1, P2 ;  /* 0x00000001ff047807 */ /* 0x000fc40001000000 */
[----:B------:R-:W-:Y:S02]  /*07a0*/  SEL R0, RZ, 0x1, !P0 ;  /* 0x00000001ff007807 */ /* 0x000fe40004000000 */
[----:B------:R-:W-:Y:S02]  /*07b0*/  @P4 SEL R3, RZ, 0x1, P5 ;  /* 0x00000001ff034807 */ /* 0x000fe40002800000 */
[----:B------:R-:W-:Y:S02]  /*07c0*/  SEL R4, R4, 0x2, P3 ;  /* 0x0000000204047807 */ /* 0x000fe40001800000 */
[----:B------:R-:W-:Y:S01]  /*07d0*/  LOP3.LUT R3, R3, R0, RZ, 0xc0, !PT ;  /* 0x0000000003037212 */ /* 0x000fe200078ec0ff */
[----:B------:R-:W-:Y:S06]  /*07e0*/  @!P1 BRA `(.L_x_4) ;  /* 0x0000000000089947 */ /* 0x000fec0003800000 */
[----:B------:R-:W-:Y:S01]  /*07f0*/  UCGABAR_ARV ;  /* 0x00000000000079c7 */ /* 0x000fe20008000000 */
[----:B------:R-:W-:Y:S05]  /*0800*/  BRA `(.L_x_5) ;  /* 0x0000000000047947 */ /* 0x000fea0003800000 */
.L_x_4:
[----:B------:R-:W-:Y:S01]  /*0810*/  NOP ;  /* 0x0000000000007918 */ /* 0x000fe20000000000 */
.L_x_5:
[----:B------:R-:W-:Y:S01]  /*0820*/  ULDC.64 UR4, c[0x0][0x598] ;  /* 0x0001660000047ab9 */ /* 0x000fe20000000a00 */
[----:B------:R-:W-:Y:S01]  /*0830*/  ULDC.64 UR12, c[0x0][0x208] ;  /* 0x00008200000c7ab9 */ /* 0x000fe20000000a00 */
[----:B------:R-:W-:-:S04]  /*0840*/  ISETP.NE.U32.AND P0, PT, RZ, UR4, PT ;  /* 0x00000004ff007c0c */ /* 0x000fc8000bf05070 */
[----:B------:R-:W-:-:S13]  /*0850*/  ISETP.NE.AND.EX P0, PT, RZ, UR5, PT, P0 ;  /* 0x00000005ff007c0c */ /* 0x000fda000bf05300 */
[----:B------:R-:W-:Y:S05]  /*0860*/  @!P0 BRA `(.L_x_6) ;  /* 0x00000000001c8947 */ /* 0x000fea0003800000 */
[----:B------:R-:W0:Y:S02]  /*0870*/  LDC.64 R12, c[0x0][0x598] ;  /* 0x00016600ff0c7b82 */ /* 0x000e240000000a00 */
[----:B0-----:R-:W2:Y:S02]  /*0880*/  LDG.E.64 R12, desc[UR12][R12.64] ;  /* 0x0000000c0c0c7981 */ /* 0x001ea4000c1e1b00 */
[----:B--2---:R-:W-:-:S04]  /*0890*/  ISETP.NE.U32.AND P0, PT, R12, RZ, PT ;  /* 0x000000ff0c00720c */ /* 0x004fc80003f05070 */
[----:B------:R-:W-:-:S13]  /*08a0*/  ISETP.NE.AND.EX P0, PT, R13, RZ, PT, P0 ;  /* 0x000000ff0d00720c */ /* 0x000fda0003f05300 */
[----:B------:R-:W-:Y:S05]  /*08b0*/  @!P0 BRA `(.L_x_6) ;  /* 0x0000000000088947 */ /* 0x000fea0003800000 */
[----:B------:R0:W5:Y:S01]  /*08c0*/  LD.E R0, desc[UR12][R12.64] ;  /* 0x0000000c0c007980 */ /* 0x000162000c101900 */
[----:B------:R-:W-:Y:S05]  /*08d0*/  BRA `(.L_x_7) ;  /* 0x0000000000207947 */ /* 0x000fea0003800000 */
.L_x_6:
[----:B------:R-:W-:Y:S02]  /*08e0*/  ULDC.64 UR4, c[0x0][0x588] ;  /* 0x0001620000047ab9 */ /* 0x000fe40000000a00 */
[----:B------:R-:W-:-:S04]  /*08f0*/  ISETP.NE.U32.AND P0, PT, RZ, UR4, PT ;  /* 0x00000004ff007c0c */ /* 0x000fc8000bf05070 */
[----:B------:R-:W-:-:S13]  /*0900*/  ISETP.NE.AND.EX P0, PT, RZ, UR5, PT, P0 ;  /* 0x00000005ff007c0c */ /* 0x000fda000bf05300 */
[----:B------:R-:W-:Y:S05]  /*0910*/  @!P0 BRA `(.L_x_8) ;  /* 0x00000000000c8947 */ /* 0x000fea0003800000 */
[----:B------:R-:W0:Y:S02]  /*0920*/  LDC.64 R12, c[0x0][0x588] ;  /* 0x00016200ff0c7b82 */ /* 0x000e240000000a00 */
[----:B0-----:R1:W5:Y:S01]  /*0930*/  LDG.E R0, desc[UR12][R12.64] ;  /* 0x0000000c0c007981 */ /* 0x001362000c1e1900 */
[----:B------:R-:W-:Y:S05]  /*0940*/  BRA `(.L_x_7) ;  /* 0x0000000000047947 */ /* 0x000fea0003800000 */
.L_x_8:
[----:B------:R-:W2:Y:S02]  /*0950*/  LDC R0, c[0x0][0x580] ;  /* 0x00016000ff007b82 */ /* 0x000ea40000000800 */
.L_x_7:
[----:B------:R-:W-:Y:S02]  /*0960*/  ULDC.64 UR4, c[0x0][0x5a0] ;  /* 0x0001680000047ab9 */ /* 0x000fe40000000a00 */
[----:B------:R-:W-:-:S04]  /*0970*/  ISETP.NE.U32.AND P0, PT, RZ, UR4, PT ;  /* 0x00000004ff007c0c */ /* 0x000fc8000bf05070 */
[----:B------:R-:W-:-:S13]  /*0980*/  ISETP.NE.AND.EX P0, PT, RZ, UR5, PT, P0 ;  /* 0x00000005ff007c0c */ /* 0x000fda000bf05300 */
[----:B------:R-:W-:Y:S05]  /*0990*/  @!P0 BRA `(.L_x_9) ;  /* 0x00000000001c8947 */ /* 0x000fea0003800000 */
[----:B01----:R-:W0:Y:S02]  /*09a0*/  LDC.64 R12, c[0x0][0x5a0] ;  /* 0x00016800ff0c7b82 */ /* 0x003e240000000a00 */
[----:B0-----:R-:W3:Y:S02]  /*09b0*/  LDG.E.64 R12, desc[UR12][R12.64] ;  /* 0x0000000c0c0c7981 */ /* 0x001ee4000c1e1b00 */
[----:B---3--:R-:W-:-:S04]  /*09c0*/  ISETP.NE.U32.AND P0, PT, R12, RZ, PT ;  /* 0x000000ff0c00720c */ /* 0x008fc80003f05070 */
[----:B------:R-:W-:-:S13]  /*09d0*/  ISETP.NE.AND.EX P0, PT, R13, RZ, PT, P0 ;  /* 0x000000ff0d00720c */ /* 0x000fda0003f05300 */
[----:B------:R-:W-:Y:S05]  /*09e0*/  @!P0 BRA `(.L_x_9) ;  /* 0x0000000000088947 */ /* 0x000fea0003800000 */
[----:B------:R0:W5:Y:S01]  /*09f0*/  LD.E R2, desc[UR12][R12.64] ;  /* 0x0000000c0c027980 */ /* 0x000162000c101900 */
[----:B------:R-:W-:Y:S05]  /*0a00*/  BRA `(.L_x_10) ;  /* 0x0000000000207947 */ /* 0x000fea0003800000 */
.L_x_9:
[----:B------:R-:W-:Y:S02]  /*0a10*/  ULDC.64 UR4, c[0x0][0x590] ;  /* 0x0001640000047ab9 */ /* 0x000fe40000000a00 */
[----:B------:R-:W-:-:S04]  /*0a20*/  ISETP.NE.U32.AND P0, PT, RZ, UR4, PT ;  /* 0x00000004ff007c0c */ /* 0x000fc8000bf05070 */
[----:B------:R-:W-:-:S13]  /*0a30*/  ISETP.NE.AND.EX P0, PT, RZ, UR5, PT, P0 ;  /* 0x00000005ff007c0c */ /* 0x000fda000bf05300 */
[----:B------:R-:W-:Y:S05]  /*0a40*/  @!P0 BRA `(.L_x_11) ;  /* 0x00000000000c8947 */ /* 0x000fea0003800000 */
[----:B01----:R-:W0:Y:S02]  /*0a50*/  LDC.64 R12, c[0x0][0x590] ;  /* 0x00016400ff0c7b82 */ /* 0x003e240000000a00 */
[----:B0-----:R1:W5:Y:S01]  /*0a60*/  LDG.E R2, desc[UR12][R12.64] ;  /* 0x0000000c0c027981 */ /* 0x001362000c1e1900 */
[----:B------:R-:W-:Y:S05]  /*0a70*/  BRA `(.L_x_10) ;  /* 0x0000000000047947 */ /* 0x000fea0003800000 */
.L_x_11:
[----:B------:R-:W3:Y:S02]  /*0a80*/  LDC R2, c[0x0][0x584] ;  /* 0x00016100ff027b82 */ /* 0x000ee40000000800 */
.L_x_10:
[----:B------:R-:W4:Y:S08]  /*0a90*/  LDC R11, c[0x0][0x3c4] ;  /* 0x0000f100ff0b7b82 */ /* 0x000f300000000800 */
[----:B------:R-:W2:Y:S01]  /*0aa0*/  LDC.64 R16, c[0x0][0x3c8] ;  /* 0x0000f200ff107b82 */ /* 0x000ea20000000a00 */
[----:B----4-:R-:W-:-:S05]  /*0ab0*/  VIADD R11, R11, 0x3f ;  /* 0x0000003f0b0b7836 */ /* 0x010fca0000000000 */
[----:B01----:R-:W-:-:S04]  /*0ac0*/  SHF.R.S32.HI R12, RZ, 0x1f, R11 ;  /* 0x0000001fff0c7819 */ /* 0x003fc8000001140b */
[----:B------:R-:W-:-:S04]  /*0ad0*/  LEA.HI R12, R12, R11, RZ, 0x6 ;  /* 0x0000000b0c0c7211 */ /* 0x000fc800078f30ff */
[----:B------:R-:W-:-:S05]  /*0ae0*/  SHF.R.S32.HI R13, RZ, 0x6, R12 ;  /* 0x00000006ff0d7819 */ /* 0x000fca000001140c */
[----:B--2---:R-:W-:-:S04]  /*0af0*/  IMAD R12, R13, R16, RZ ;  /* 0x000000100d0c7224 */ /* 0x004fc800078e02ff */
[----:B------:R-:W-:Y:S01]  /*0b00*/  IMAD R11, R12, R17, RZ ;  /* 0x000000110c0b7224 */ /* 0x000fe200078e02ff */
[----:B------:R-:W-:Y:S06]  /*0b10*/  @!P1 BRA `(.L_x_12) ;  /* 0x00000000000c9947 */ /* 0x000fec0003800000 */
[----:B------:R-:W-:Y:S01]  /*0b20*/  UCGABAR_WAIT ;  /* 0x0000000000007dc7 */ /* 0x000fe20008000000 */
[----:B------:R-:W-:Y:S01]  /*0b30*/  CCTL.IVALL ;  /* 0x00000000ff00798f */ /* 0x000fe20002000000 */
[----:B------:R-:W-:Y:S05]  /*0b40*/  BRA `(.L_x_13) ;  /* 0x0000000000047947 */ /* 0x000fea0003800000 */
.L_x_12:
[----:B------:R-:W-:Y:S06]  /*0b50*/  BAR.SYNC.DEFER_BLOCKING 0x0 ;  /* 0x0000000000007b1d */ /* 0x000fec0000010000 */
.L_x_13:
[----:B------:R-:W-:-:S13]  /*0b60*/  ISETP.NE.AND P0, PT, R8, RZ, PT ;  /* 0x000000ff0800720c */ /* 0x000fda0003f05270 */
[----:B------:R-:W-:Y:S05]  /*0b70*/  @!P0 BRA `(.L_x_14) ;  /* 0x0000002c00fc8947 */ /* 0x000fea0003800000 */
[----:B------:R-:W-:-:S13]  /*0b80*/  ISETP.NE.AND P0, PT, R8, 0x1, PT ;  /* 0x000000010800780c */ /* 0x000fda0003f05270 */
[----:B------:R-:W-:Y:S05]  /*0b90*/  @P0 EXIT ;  /* 0x000000000000094d */ /* 0x000fea0003800000 */
[----:B------:R-:W-:Y:S01]  /*0ba0*/  ISETP.GE.AND P0, PT, R11, 0x1, PT ;  /* 0x000000010b00780c */ /* 0x000fe20003f06270 */
[----:B------:R-:W-:Y:S01]  /*0bb0*/  UMOV UR4, URZ ;  /* 0x0000003f00047c82 */ /* 0x000fe20008000000 */
[----:B------:R-:W-:Y:S02]  /*0bc0*/  CS2R R54, SRZ ;  /* 0x0000000000367805 */ /* 0x000fe4000001ff00 */
[----:B------:R-:W-:Y:S02]  /*0bd0*/  CS2R R24, SRZ ;  /* 0x0000000000187805 */ /* 0x000fe4000001ff00 */
[----:B------:R-:W-:Y:S02]  /*0be0*/  CS2R R26, SRZ ;  /* 0x00000000001a7805 */ /* 0x000fe4000001ff00 */
[----:B------:R-:W-:Y:S02]  /*0bf0*/  CS2R R28, SRZ ;  /* 0x00000000001c7805 */ /* 0x000fe4000001ff00 */
[----:B------:R-:W-:-:S02]  /*0c00*/  CS2R R30, SRZ ;  /* 0x00000000001e7805 */ /* 0x000fc4000001ff00 */
[----:B------:R-:W-:Y:S02]  /*0c10*/  CS2R R32, SRZ ;  /* 0x0000000000207805 */ /* 0x000fe4000001ff00 */
        /* <DEDUP_REMOVED lines=9> */
[----:B------:R-:W-:Y:S01]  /*0cb0*/  CS2R R52, SRZ ;  /* 0x0000000000347805 */ /* 0x000fe2000001ff00 */
[----:B------:R-:W-:Y:S06]  /*0cc0*/  @!P0 BRA `(.L_x_15) ;  /* 0x0000000000a88947 */ /* 0x000fec0003800000 */
[----:B------:R-:W-:-:S04]  /*0cd0*/  LOP3.LUT R6, R4, 0x1, RZ, 0xfc, !PT ;  /* 0x0000000104067812 */ /* 0x000fc800078efcff */
[----:B------:R-:W-:-:S13]  /*0ce0*/  ISETP.NE.AND P0, PT, R6, 0x3, PT ;  /* 0x000000030600780c */ /* 0x000fda0003f05270 */
[----:B------:R-:W-:Y:S05]  /*0cf0*/  @!P0 BRA `(.L_x_16) ;  /* 0x0000000000048947 */ /* 0x000fea0003800000 */
[----:B------:R-:W-:Y:S01]  /*0d00*/  BPT.TRAP 0x1 ;  /* 0x000000040000795c */ /* 0x000fe20000300000 */
.L_x_16:
[----:B------:R-:W0:Y:S01]  /*0d10*/  S2UR UR5, SR_CgaCtaId ;  /* 0x00000000000579c3 */ /* 0x000e220000008800 */
[----:B------:R-:W-:Y:S01]  /*0d20*/  SHF.L.U32 R6, RZ, 0x1f, RZ ;  /* 0x0000001fff067819 */ /* 0x000fe200000006ff */
[----:B------:R-:W-:Y:S02]  /*0d30*/  UMOV UR4, 0x400 ;  /* 0x0000040000047882 */ /* 0x000fe40000000000 */
[----:B0-----:R-:W-:-:S12]  /*0d40*/  ULEA UR4, UR5, UR4, 0x18 ;  /* 0x0000000405047291 */ /* 0x001fd8000f8ec03f */
.L_x_17:
[----:B0-----:R-:W-:-:S04]  /*0d50*/  IMAD.U32 R7, RZ, RZ, UR4 ;  /* 0x00000004ff077e24 */ /* 0x001fc8000f8e00ff */
[----:B------:R0:W1:Y:S03]  /*0d60*/  SYNCS.PHASECHK.TRANS64.TRYWAIT P0, [R7+URZ+0x38000], R6 ;  /* 0x03800006070075a7 */ /* 0x000066000800017f */
[----:B-1----:R-:W-:Y:S05]  /*0d70*/  @!P0 NANOSLEEP.SYNCS 0x989680 ;  /* 0x009896800000895d */ /* 0x002fea0003900000 */
[----:B------:R-:W1:Y:S02]  /*0d80*/  @!P0 SYNCS.PHASECHK.TRANS64 P0, [R7+URZ+0x38000], R6 ;  /* 0x03800006070085a7 */ /* 0x000e64000800007f */
[----:B-1----:R-:W-:Y:S05]  /*0d90*/  @!P0 BRA `(.L_x_17) ;  /* 0xfffffffc00ec8947 */ /* 0x002fea000383ffff */
[----:B------:R-:W-:Y:S01]  /*0da0*/  UIADD3 UR5, UR4, 0x1c000, URZ ;  /* 0x0001c00004057890 */ /* 0x000fe2000fffe03f */
[----:B------:R-:W-:Y:S01]  /*0db0*/  WARPGROUP.ARRIVE ;  /* 0x00000000000079c5 */ /* 0x000fe20000000000 */
[----:B------:R-:W-:Y:S02]  /*0dc0*/  USHF.R.U32.HI UR4, URZ, 0x4, UR4 ;  /* 0x000000043f047899 */ /* 0x000fe40008011604 */
[----:B------:R-:W-:Y:S02]  /*0dd0*/  USHF.R.U32.HI UR5, URZ, 0x4, UR5 ;  /* 0x000000043f057899 */ /* 0x000fe40008011605 */
[----:B------:R-:W-:Y:S02]  /*0de0*/  ULOP3.LUT UR4, UR4, 0x3fff, URZ, 0xc0, !UPT ;  /* 0x00003fff04047892 */ /* 0x000fe4000f8ec03f */
[----:B------:R-:W-:Y:S02]  /*0df0*/  ULOP3.LUT UR5, UR5, 0x3fff, URZ, 0xc0, !UPT ;  /* 0x00003fff05057892 */ /* 0x000fe4000f8ec03f */
[----:B------:R-:W-:-:S02]  /*0e00*/  ULOP3.LUT UR9, UR4, 0x10000, URZ, 0xfc, !UPT ;  /* 0x0001000004097892 */ /* 0x000fc4000f8efc3f */
[----:B------:R-:W-:Y:S01]  /*0e10*/  ULOP3.LUT UR8, UR5, 0x10000, URZ, 0xfc, !UPT ;  /* 0x0001000005087892 */ /* 0x000fe2000f8efc3f */
[----:B------:R-:W-:Y:S02]  /*0e20*/  UMOV UR7, 0x40000040 ;  /* 0x4000004000077882 */ /* 0x000fe40000000000 */
[----:B------:R-:W-:Y:S02]  /*0e30*/  UMOV UR5, 0x40000040 ;  /* 0x4000004000057882 */ /* 0x000fe40000000000 */
[----:B------:R-:W-:Y:S02]  /*0e40*/  UMOV UR4, UR9 ;  /* 0x0000000900047c82 */ /* 0x000fe40008000000 */
[----:B------:R-:W-:Y:S02]  /*0e50*/  UMOV UR6, UR8 ;  /* 0x0000000800067c82 */ /* 0x000fe40008000000 */
[----:B------:R-:W-:Y:S01]  /*0e60*/  HGMMA.64x64x16.F32.BF16 R24, gdesc[UR4], RZ, !UPT ;  /* 0x00e00000041879f0 */ /* 0x000fe2000c7018ff */
[----:B------:R-:W-:-:S02]  /*0e70*/  UIADD3 UR4, UR9, 0x2, URZ ;  /* 0x0000000209047890 */ /* 0x000fc4000fffe03f */
[----:B------:R-:W-:Y:S01]  /*0e80*/  UIADD3 UR6, UR8, 0x2, URZ ;  /* 0x0000000208067890 */ /* 0x000fe2000fffe03f */
[----:B------:R-:W-:Y:S01]  /*0e90*/  UMOV UR5, 0x40000040 ;  /* 0x4000004000057882 */ /* 0x000fe20000000000 */
[----:B------:R-:W-:-:S07]  /*0ea0*/  UMOV UR7, 0x40000040 ;  /* 0x4000004000077882 */ /* 0x000fce0000000000 */
[----:B------:R-:W-:Y:S01]  /*0eb0*/  HGMMA.64x64x16.F32.BF16 R24, gdesc[UR4], R24 ;  /* 0x00e00000041879f0 */ /* 0x000fe20008701818 */
[----:B------:R-:W-:Y:S02]  /*0ec0*/  UIADD3 UR4, UR9, 0x4, URZ ;  /* 0x0000000409047890 */ /* 0x000fe4000fffe03f */
        /* <DEDUP_REMOVED lines=8> */
[----:B------:R-:W-:Y:S01]  /*0f50*/  HGMMA.64x64x16.F32.BF16 R24, gdesc[UR4], R24, gsb0 ;  /* 0x00e00000041879f0 */ /* 0x000fe20008001818 */
[----:B------:R-:W-:-:S05]  /*0f60*/  UMOV UR4, 0x1 ;  /* 0x0000000100047882 */ /* 0x000fca0000000000 */
.L_x_15:
[----:B0-----:R-:W-:-:S05]  /*0f70*/  VIMNMX R6, R11, 0x1, PT ;  /* 0x000000010b067848 */ /* 0x001fca0003fe0100 */
[----:B------:R-:W-:-:S05]  /*0f80*/  IMAD.IADD R6, R11, 0x1, -R6 ;  /* 0x000000010b067824 */ /* 0x000fca00078e0a06 */
[----:B------:R-:W-:-:S13]  /*0f90*/  ISETP.GE.AND P0, PT, R6, 0x1, PT ;  /* 0x000000010600780c */ /* 0x000fda0003f06270 */
[----:B------:R-:W-:Y:S05]  /*0fa0*/  @!P0 BRA `(.L_x_18) ;  /* 0x00000004001c8947 */ /* 0x000fea0003800000 */
[----:B------:R-:W0:Y:S01]  /*0fb0*/  S2UR UR6, SR_CgaCtaId ;  /* 0x00000000000679c3 */ /* 0x000e220000008800 */
[----:B------:R-:W-:Y:S01]  /*0fc0*/  UMOV UR5, 0x400 ;  /* 0x0000040000057882 */ /* 0x000fe20000000000 */
[----:B------:R-:W-:Y:S01]  /*0fd0*/  LOP3.LUT R13, R4, 0x1, RZ, 0xfc, !PT ;  /* 0x00000001040d7812 */ /* 0x000fe200078efcff */
[----:B------:R-:W-:Y:S01]  /*0fe0*/  IMAD.MOV.U32 R12, RZ, RZ, RZ ;  /* 0x000000ffff0c7224 */ /* 0x000fe200078e00ff */
[----:B------:R-:W-:Y:S01]  /*0ff0*/  UISETP.NE.U32.AND UP0, UPT, UR4, URZ, UPT ;  /* 0x0000003f0400728c */ /* 0x000fe2000bf05070 */
[----:B------:R-:W-:Y:S02]  /*1000*/  IMAD.MOV.U32 R7, RZ, RZ, R6 ;  /* 0x000000ffff077224 */ /* 0x000fe400078e0006 */
[----:B------:R-:W-:Y:S01]  /*1010*/  IMAD.MOV.U32 R8, RZ, RZ, RZ ;  /* 0x000000ffff087224 */ /* 0x000fe200078e00ff */
[----:B0-----:R-:W-:-:S04]  /*1020*/  ULEA UR7, UR6, UR5, 0x18 ;  /* 0x0000000506077291 */ /* 0x001fc8000f8ec03f */
[----:B------:R-:W-:Y:S02]  /*1030*/  UIADD3 UR6, UR7, 0x1c000, URZ ;  /* 0x0001c00007067890 */ /* 0x000fe4000fffe03f */
[----:B------:R-:W-:Y:S02]  /*1040*/  USHF.R.U32.HI UR5, URZ, 0x4, UR7 ;  /* 0x000000043f057899 */ /* 0x000fe40008011607 */
[----:B------:R-:W-:Y:S02]  /*1050*/  USHF.R.U32.HI UR6, URZ, 0x4, UR6 ;  /* 0x000000043f067899 */ /* 0x000fe40008011606 */
[----:B------:R-:W-:Y:S02]  /*1060*/  ULOP3.LUT UR5, UR5, 0x3fff, URZ, 0xc0, !UPT ;  /* 0x00003fff05057892 */ /* 0x000fe4000f8ec03f */
[----:B------:R-:W-:Y:S02]  /*1070*/  ULOP3.LUT UR6, UR6, 0x3fff, URZ, 0xc0, !UPT ;  /* 0x00003fff06067892 */ /* 0x000fe4000f8ec03f */
[----:B------:R-:W-:-:S02]  /*1080*/  ULOP3.LUT UR14, UR5, 0x10000, URZ, 0xfc, !UPT ;  /* 0x00010000050e7892 */ /* 0x000fc4000f8efc3f */
[----:B------:R-:W-:-:S12]  /*1090*/  ULOP3.LUT UR15, UR6, 0x10000, URZ, 0xfc, !UPT ;  /* 0x00010000060f7892 */ /* 0x000fd8000f8efc3f */
.L_x_23:
[----:B------:R-:W-:-:S13]  /*10a0*/  ISETP.NE.AND P1, PT, R13, 0x3, PT ;  /* 0x000000030d00780c */ /* 0x000fda0003f25270 */
[----:B------:R-:W-:Y:S05]  /*10b0*/  @!P1 BRA `(.L_x_19) ;  /* 0x0000000000049947 */ /* 0x000fea0003800000 */
[----:B------:R-:W-:Y:S01]  /*10c0*/  BPT.TRAP 0x1 ;  /* 0x000000040000795c */ /* 0x000fe20000300000 */
.L_x_19:
[----:B------:R-:W-:Y:S01]  /*10d0*/  SHF.L.U32 R9, R12, 0x1f, RZ ;  /* 0x0000001f0c097819 */ /* 0x000fe200000006ff */
[----:B------:R-:W-:-:S12]  /*10e0*/  ULEA UR5, UR4, UR7, 0x3 ;  /* 0x0000000704057291 */ /* 0x000fd8000f8e183f */
.L_x_20:
[----:B0-----:R-:W-:-:S04]  /*10f0*/  IMAD.U32 R10, RZ, RZ, UR5 ;  /* 0x00000005ff0a7e24 */ /* 0x001fc8000f8e00ff */
[----:B------:R0:W1:Y:S03]  /*1100*/  SYNCS.PHASECHK.TRANS64.TRYWAIT P0, [R10+URZ+0x38000], R9 ;  /* 0x038000090a0075a7 */ /* 0x000066000800017f */
[----:B-1----:R-:W-:Y:S05]  /*1110*/  @!P0 NANOSLEEP.SYNCS 0x989680 ;  /* 0x009896800000895d */ /* 0x002fea0003900000 */
[----:B------:R-:W1:Y:S02]  /*1120*/  @!P0 SYNCS.PHASECHK.TRANS64 P0, [R10+URZ+0x38000], R9 ;  /* 0x038000090a0085a7 */ /* 0x000e64000800007f */
[----:B-1----:R-:W-:Y:S05]  /*1130*/  @!P0 BRA `(.L_x_20) ;  /* 0xfffffffc00ec8947 */ /* 0x002fea000383ffff */
[----:B------:R-:W-:Y:S01]  /*1140*/  ULEA UR5, UR4, UR14, 0x9 ;  /* 0x0000000e04057291 */ /* 0x000fe2000f8e483f */
[----:B------:R-:W-:Y:S01]  /*1150*/  WARPGROUP.ARRIVE ;  /* 0x00000000000079c5 */ /* 0x000fe20000000000 */
[----:B------:R-:W-:Y:S01]  /*1160*/  ULEA UR6, UR4, UR15, 0x9 ;  /* 0x0000000f04067291 */ /* 0x000fe2000f8e483f */
[----:B------:R-:W-:Y:S01]  /*1170*/  UMOV UR9, 0x40000040 ;  /* 0x4000004000097882 */ /* 0x000fe20000000000 */
[----:B------:R-:W-:-:S03]  /*1180*/  UMOV UR11, 0x40000040 ;  /* 0x40000040000b7882 */ /* 0x000fc60000000000 */
[----:B------:R-:W-:Y:S02]  /*1190*/  UMOV UR8, UR5 ;  /* 0x0000000500087c82 */ /* 0x000fe40008000000 */
[----:B------:R-:W-:Y:S02]  /*11a0*/  UMOV UR10, UR6 ;  /* 0x00000006000a7c82 */ /* 0x000fe40008000000 */
[----:B------:R-:W-:Y:S01]  /*11b0*/  HGMMA.64x64x16.F32.BF16 R24, gdesc[UR8], R24, UP0 ;  /* 0x00e00000081879f0 */ /* 0x000fe2000bf01818 */
        /* <DEDUP_REMOVED lines=14> */
[----:B------:R-:W-:Y:S03]  /*12a0*/  HGMMA.64x64x16.F32.BF16 R24, gdesc[UR8], R24, gsb0 ;  /* 0x00e00000081879f0 */ /* 0x000fe60008001818 */
[----:B------:R-:W-:Y:S02]  /*12b0*/  WARPGROUP.DEPBAR.LE gsb0, 0x1 ;  /* 0x00008000000079c5 */ /* 0x000fe40000010100 */
[----:B------:R-:W-:Y:S05]  /*12c0*/  @!P1 BRA `(.L_x_21) ;  /* 0x0000000000049947 */ /* 0x000fea0003800000 */
[----:B------:R-:W-:Y:S01]  /*12d0*/  BPT.TRAP 0x1 ;  /* 0x000000040000795c */ /* 0x000fe20000300000 */
.L_x_21:
[----:B------:R-:W-:-:S13]  /*12e0*/  ISETP.NE.AND P0, PT, R3, RZ, PT ;  /* 0x000000ff0300720c */ /* 0x000fda0003f05270 */
[----:B0-----:R-:W-:-:S05]  /*12f0*/  @P0 LEA R9, R8, UR7, 0x3 ;  /* 0x0000000708090c11 */ /* 0x001fca000f8e18ff */
[----:B------:R-:W-:-:S05]  /*1300*/  @P0 VIADD R10, R9, 0x38070 ;  /* 0x00038070090a0836 */ /* 0x000fca0000000000 */
[----:B------:R-:W-:-:S04]  /*1310*/  @P0 PRMT R10, R5, 0x654, R10 ;  /* 0x00000654050a0816 */ /* 0x000fc8000000000a */
[----:B------:R0:W-:Y:S01]  /*1320*/  @P0 SYNCS.ARRIVE.TRANS64.RED.A1T0 RZ, [R10+URZ], RZ ;  /* 0x000000ff0aff09a7 */ /* 0x0001e2000810043f */
[----:B------:R-:W-:-:S13]  /*1330*/  ISETP.GT.U32.AND P0, PT, R4, 0x1, PT ;  /* 0x000000010400780c */ /* 0x000fda0003f04070 */
[----:B0-----:R-:W-:Y:S05]  /*1340*/  @P0 BRA `(.L_x_22) ;  /* 0x0000000000040947 */ /* 0x001fea0003800000 */
[----:B------:R-:W-:Y:S01]  /*1350*/  BPT.TRAP 0x1 ;  /* 0x000000040000795c */ /* 0x000fe20000300000 */
.L_x_22:
[----:B------:R-:W-:Y:S01]  /*1360*/  UIADD3 UR4, UR4, 0x1, URZ ;  /* 0x0000000104047890 */ /* 0x000fe2000fffe03f */
[C---:B------:R-:W-:Y:S01]  /*1370*/  ISETP.GT.AND P1, PT, R7.reuse, 0x1, PT ;  /* 0x000000010700780c */ /* 0x040fe20003f24270 */
[----:B------:R-:W-:Y:S02]  /*1380*/  VIADD R8, R8, 0x1 ;  /* 0x0000000108087836 */ /* 0x000fe40000000000 */
[----:B------:R-:W-:Y:S01]  /*1390*/  UISETP.NE.AND UP0, UPT, UR4, 0xe, UPT ;  /* 0x0000000e0400788c */ /* 0x000fe2000bf05270 */
[----:B------:R-:W-:Y:S02]  /*13a0*/  VIADD R7, R7, 0xffffffff ;  /* 0xffffffff07077836 */ /* 0x000fe40000000000 */
[C---:B------:R-:W-:Y:S01]  /*13b0*/  ISETP.NE.AND P0, PT, R8.reuse, 0xe, PT ;  /* 0x0000000e0800780c */ /* 0x040fe20003f05270 */
[----:B------:R-:W-:Y:S02]  /*13c0*/  USEL UR5, URZ, 0x1, UP0 ;  /* 0x000000013f057887 */ /* 0x000fe40008000000 */
[----:B------:R-:W-:Y:S01]  /*13d0*/  USEL UR4, UR4, URZ, UP0 ;  /* 0x0000003f04047287 */ /* 0x000fe20008000000 */
[----:B------:R-:W-:Y:S01]  /*13e0*/  SEL R8, R8, RZ, P0 ;  /* 0x000000ff08087207 */ /* 0x000fe20000000000 */
[----:B------:R-:W-:-:S02]  /*13f0*/  UPLOP3.LUT UP0, UPT, UPT, UPT, UPT, 0x80, 0x0 ;  /* 0x000000000000789c */ /* 0x000fc40003f0f070 */
[----:B------:R-:W-:Y:S01]  /*1400*/  LOP3.LUT R12, R12, UR5, RZ, 0x3c, !PT ;  /* 0x000000050c0c7c12 */ /* 0x000fe2000f8e3cff */
[----:B------:R-:W-:Y:S08]  /*1410*/  @P1 BRA `(.L_x_23) ;  /* 0xfffffffc00201947 */ /* 0x000ff0000383ffff */
.L_x_18:
[----:B------:R-:W-:Y:S01]  /*1420*/  ISETP.GE.AND P0, PT, R11, 0x1, PT ;  /* 0x000000010b00780c */ /* 0x000fe20003f06270 */
[----:B------:R-:W-:-:S12]  /*1430*/  WARPGROUP.DEPBAR.LE gsb0, 0x0 ;  /* 0x00008000000079c5 */ /* 0x000fd80000010000 */
[----:B------:R-:W-:Y:S05]  /*1440*/  @!P0 BRA `(.L_x_24) ;  /* 0x0000000000588947 */ /* 0x000fea0003800000 */
[----:B------:R-:W-:-:S04]  /*1450*/  LOP3.LUT R7, R4, 0x1, RZ, 0xfc, !PT ;  /* 0x0000000104077812 */ /* 0x000fc800078efcff */
[----:B------:R-:W-:-:S13]  /*1460*/  ISETP.NE.AND P0, PT, R7, 0x3, PT ;  /* 0x000000030700780c */ /* 0x000fda0003f05270 */
[----:B------:R-:W-:Y:S05]  /*1470*/  @!P0 BRA `(.L_x_25) ;  /* 0x0000000000048947 */ /* 0x000fea0003800000 */
[----:B------:R-:W-:Y:S01]  /*1480*/  BPT.TRAP 0x1 ;  /* 0x000000040000795c */ /* 0x000fe20000300000 */
.L_x_25:
[----:B------:R-:W-:Y:S01]  /*1490*/  ISETP.NE.AND P0, PT, R3, RZ, PT ;  /* 0x000000ff0300720c */ /* 0x000fe20003f05270 */
[----:B------:R-:W-:Y:S01]  /*14a0*/  BSSY B0, `(.L_x_26) ;  /* 0x000000e000007945 */ /* 0x000fe20003800000 */
[----:B------:R-:W-:-:S11]  /*14b0*/  ISETP.GT.U32.AND P1, PT, R4, 0x1, PT ;  /* 0x000000010400780c */ /* 0x000fd60003f24070 */
[----:B------:R-:W-:Y:S05]  /*14c0*/  @!P0 BRA `(.L_x_27) ;  /* 0x00000000002c8947 */ /* 0x000fea0003800000 */
[----:B------:R-:W0:Y:S01]  /*14d0*/  S2R R4, SR_CgaCtaId ;  /* 0x0000000000047919 */ /* 0x000e220000008800 */
[----:B------:R-:W-:Y:S02]  /*14e0*/  SHF.R.U32.HI R8, RZ, 0x1, R6 ;  /* 0x00000001ff087819 */ /* 0x000fe40000011606 */
[----:B------:R-:W-:-:S03]  /*14f0*/  MOV R3, 0x400 ;  /* 0x0000040000037802 */ /* 0x000fc60000000f00 */
[----:B------:R-:W-:-:S05]  /*1500*/  IMAD.WIDE.U32 R8, R8, -0x6db6db6d, RZ ;  /* 0x9249249308087825 */ /* 0x000fca00078e00ff */
[----:B------:R-:W-:-:S05]  /*1510*/  SHF.R.U32.HI R9, RZ, 0x2, R9 ;  /* 0x00000002ff097819 */ /* 0x000fca0000011609 */
[----:B------:R-:W-:Y:S01]  /*1520*/  IMAD R6, R9, -0xe, R6 ;  /* 0xfffffff209067824 */ /* 0x000fe200078e0206 */
[----:B0-----:R-:W-:-:S05]  /*1530*/  LEA R3, R4, R3, 0x18 ;  /* 0x0000000304037211 */ /* 0x001fca00078ec0ff */
[----:B------:R-:W-:-:S04]  /*1540*/  IMAD R6, R6, 0x8, R3 ;  /* 0x0000000806067824 */ /* 0x000fc800078e0203 */
[----:B------:R-:W-:-:S05]  /*1550*/  VIADD R6, R6, 0x38070 ;  /* 0x0003807006067836 */ /* 0x000fca0000000000 */
[----:B------:R-:W-:-:S04]  /*1560*/  PRMT R6, R5, 0x654, R6 ;  /* 0x0000065405067816 */ /* 0x000fc80000000006 */
[----:B------:R0:W-:Y:S03]  /*1570*/  SYNCS.ARRIVE.TRANS64.RED.A1T0 RZ, [R6+URZ], RZ ;  /* 0x000000ff06ff79a7 */ /* 0x0001e6000810043f */
.L_x_27:
[----:B------:R-:W-:Y:S05]  /*1580*/  BSYNC B0 ;  /* 0x0000000000007941 */ /* 0x000fea0003800000 */
.L_x_26:
[----:B------:R-:W-:Y:S05]  /*1590*/  @P1 BRA `(.L_x_24) ;  /* 0x0000000000041947 */ /* 0x000fea0003800000 */
[----:B------:R-:W-:Y:S01]  /*15a0*/  BPT.TRAP 0x1 ;  /* 0x000000040000795c */ /* 0x000fe20000300000 */
.L_x_24:
[----:B------:R-:W1:Y:S01]  /*15b0*/  S2R R3, SR_TID.X ;  /* 0x0000000000037919 */ /* 0x000e620000002100 */
[----:B------:R-:W-:Y:S01]  /*15c0*/  ULDC.64 UR4, c[0x0][0x280] ;  /* 0x0000a00000047ab9 */ /* 0x000fe20000000a00 */
[----:B------:R-:W2:Y:S01]  /*15d0*/  S2R R9, SR_CTAID.Y ;  /* 0x0000000000097919 */ /* 0x000ea20000002600 */
[----:B------:R-:W4:Y:S01]  /*15e0*/  S2R R11, SR_CTAID.X ;  /* 0x00000000000b7919 */ /* 0x000f220000002500 */
[----:B-1----:R-:W-:-:S04]  /*15f0*/  SHF.R.S32.HI R4, RZ, 0x1f, R3 ;  /* 0x0000001fff047819 */ /* 0x002fc80000011403 */
[----:B------:R-:W-:Y:S01]  /*1600*/  LEA.HI R4, R4, R3, RZ, 0x7 ;  /* 0x0000000304047211 */ /* 0x000fe200078f38ff */
[----:B--2---:R-:W-:-:S03]  /*1610*/  IMAD.SHL.U32 R9, R9, 0x40, RZ ;  /* 0x0000004009097824 */ /* 0x004fc600078e00ff */
[----:B------:R-:W-:Y:S02]  /*1620*/  LOP3.LUT R4, R4, 0xffffff80, RZ, 0xc0, !PT ;  /* 0xffffff8004047812 */ /* 0x000fe400078ec0ff */
[----:B------:R-:W-:-:S03]  /*1630*/  ISETP.GE.AND P0, PT, R9, UR5, PT ;  /* 0x0000000509007c0c */ /* 0x000fc6000bf06270 */
[----:B------:R-:W-:Y:S02]  /*1640*/  IMAD.IADD R12, R3, 0x1, -R4 ;  /* 0x00000001030c7824 */ /* 0x000fe400078e0a04 */
[----:B----4-:R-:W-:-:S03]  /*1650*/  IMAD.SHL.U32 R3, R11, 0x40, RZ ;  /* 0x000000400b037824 */ /* 0x010fc600078e00ff */
[----:B------:R-:W-:Y:S02]  /*1660*/  SHF.R.S32.HI R15, RZ, 0x1f, R12 ;  /* 0x0000001fff0f7819 */ /* 0x000fe4000001140c */
[----:B------:R-:W-:Y:S02]  /*1670*/  ISETP.GE.OR P0, PT, R3, UR4, P0 ;  /* 0x0000000403007c0c */ /* 0x000fe40008706670 */
[----:B------:R-:W-:-:S04]  /*1680*/  LEA.HI R4, R15, R12, RZ, 0x2 ;  /* 0x0000000c0f047211 */ /* 0x000fc800078f10ff */
[--C-:B------:R-:W-:Y:S02]  /*1690*/  SHF.R.S32.HI R8, RZ, 0x2, R4.reuse ;  /* 0x00000002ff087819 */ /* 0x100fe40000011404 */
[----:B------:R-:W-:-:S04]  /*16a0*/  SHF.R.S32.HI R5, RZ, 0x1f, R4 ;  /* 0x0000001fff057819 */ /* 0x000fc80000011404 */
[----:B------:R-:W-:-:S04]  /*16b0*/  LEA.HI R5, R5, R8, RZ, 0x3 ;  /* 0x0000000805057211 */ /* 0x000fc800078f18ff */
[----:B------:R-:W-:Y:S01]  /*16c0*/  LOP3.LUT R13, R5, 0xfffffff8, RZ, 0xc0, !PT ;  /* 0xfffffff8050d7812 */ /* 0x000fe200078ec0ff */
[----:B------:R-:W-:Y:S06]  /*16d0*/  @P0 EXIT ;  /* 0x000000000000094d */ /* 0x000fec0003800000 */
[----:B0-----:R-:W0:Y:S01]  /*16e0*/  LDC.64 R6, c[0x0][0x5d0] ;  /* 0x00017400ff067b82 */ /* 0x001e220000000a00 */
[----:B------:R-:W-:Y:S01]  /*16f0*/  LOP3.LUT R5, R4, 0x7ffffffc, RZ, 0xc0, !PT ;  /* 0x7ffffffc04057812 */ /* 0x000fe200078ec0ff */
[----:B------:R-:W-:Y:S01]  /*1700*/  IMAD.IADD R4, R8, 0x1, -R13 ;  /* 0x0000000108047824 */ /* 0x000fe200078e0a0d */
[----:B------:R-:W-:Y:S02]  /*1710*/  LEA.HI R10, R15, R12, RZ, 0x5 ;  /* 0x0000000c0f0a7211 */ /* 0x000fe400078f28ff */
[----:B---3-5:R-:W-:Y:S01]  /*1720*/  FSETP.NEU.AND P1, PT, R2, RZ, PT ;  /* 0x000000ff0200720b */ /* 0x028fe20003f2d000 */
[----:B------:R-:W-:Y:S01]  /*1730*/  IMAD.IADD R8, R12, 0x1, -R5 ;  /* 0x000000010c087824 */ /* 0x000fe200078e0a05 */
[----:B------:R-:W-:Y:S02]  /*1740*/  SHF.R.S32.HI R5, RZ, 0x1f, R4 ;  /* 0x0000001fff057819 */ /* 0x000fe40000011404 */
[----:B------:R-:W-:Y:S01]  /*1750*/  SHF.R.S32.HI R13, RZ, 0x5, R10 ;  /* 0x00000005ff0d7819 */ /* 0x000fe2000001140a */
[----:B------:R-:W-:-:S02]  /*1760*/  IMAD.SHL.U32 R12, R8, 0x2, RZ ;  /* 0x00000002080c7824 */ /* 0x000fc400078e00ff */
[----:B------:R-:W-:-:S03]  /*1770*/  IMAD.WIDE R10, R11, 0x40, R4 ;  /* 0x000000400b0a7825 */ /* 0x000fc600078e0204 */
[----:B------:R-:W-:Y:S01]  /*1780*/  SHF.R.S32.HI R14, RZ, 0x1f, R12 ;  /* 0x0000001fff0e7819 */ /* 0x000fe2000001140c */
[----:B------:R-:W-:Y:S01]  /*1790*/  IMAD R5, R13, -0x10, -R3 ;  /* 0xfffffff00d057824 */ /* 0x000fe200078e0a03 */
[----:B------:R-:W-:Y:S01]  /*17a0*/  IADD3 R8, P0, R9, R12, RZ ;  /* 0x0000000c09087210 */ /* 0x000fe20007f1e0ff */
[----:B------:R-:W-:Y:S01]  /*17b0*/  IMAD.WIDE R10, R13, 0x10, R10 ;  /* 0x000000100d0a7825 */ /* 0x000fe200078e020a */
[----:B------:R-:W-:Y:S02]  /*17c0*/  IADD3 R3, -R12, UR5, -R9 ;  /* 0x000000050c037c10 */ /* 0x000fe4000fffe909 */
[----:B------:R-:W-:Y:S02]  /*17d0*/  LEA.HI.X.SX32 R9, R9, R14, 0x1, P0 ;  /* 0x0000000e09097211 */ /* 0x000fe400000f0eff */
[----:B------:R-:W-:Y:S01]  /*17e0*/  IADD3 R4, R5, UR4, -R4 ;  /* 0x0000000405047c10 */ /* 0x000fe2000fffe804 */
[-C--:B0-----:R-:W-:Y:S01]  /*17f0*/  IMAD R5, R11, R6.reuse, RZ ;  /* 0x000000060b057224 */ /* 0x081fe200078e02ff */
[----:B------:R-:W-:Y:S01]  /*1800*/  ISETP.GT.AND P0, PT, R3, RZ, PT ;  /* 0x000000ff0300720c */ /* 0x000fe20003f04270 */
[----:B------:R-:W-:Y:S01]  /*1810*/  IMAD.WIDE.U32 R12, R10, R6, R8 ;  /* 0x000000060a0c7225 */ /* 0x000fe200078e0008 */
[----:B------:R-:W-:-:S02]  /*1820*/  SHF.L.U64.HI R16, R6, 0x3, R7 ;  /* 0x0000000306107819 */ /* 0x000fc40000010207 */
[----:B------:R-:W-:Y:S01]  /*1830*/  ISETP.GT.AND P2, PT, R4, RZ, P0 ;  /* 0x000000ff0400720c */ /* 0x000fe20000744270 */
[----:B------:R-:W-:Y:S02]  /*1840*/  IMAD R5, R10, R7, R5 ;  /* 0x000000070a057224 */ /* 0x000fe400078e0205 */
[----:B------:R-:W-:Y:S02]  /*1850*/  IMAD.SHL.U32 R17, R6, 0x8, RZ ;  /* 0x0000000806117824 */ /* 0x000fe400078e00ff */
[----:B------:R-:W-:Y:S01]  /*1860*/  IMAD.IADD R19, R13, 0x1, R5 ;  /* 0x000000010d137824 */ /* 0x000fe200078e0205 */
[----:B------:R-:W-:Y:S07]  /*1870*/  @!P1 BRA `(.L_x_28) ;  /* 0x00000018001c9947 */ /* 0x000fee0003800000 */
[----:B------:R-:W-:Y:S01]  /*1880*/  ULDC.64 UR6, c[0x0][0x5b0] ;  /* 0x00016c0000067ab9 */ /* 0x000fe20000000a00 */
[----:B------:R-:W-:Y:S01]  /*1890*/  ULDC.64 UR8, c[0x0][0x5a8] ;  /* 0x00016a0000087ab9 */ /* 0x000fe20000000a00 */
[----:B------:R-:W-:Y:S01]  /*18a0*/  IMAD R5, R11, UR6, RZ ;  /* 0x000000060b057c24 */ /* 0x000fe2000f8e02ff */
[----:B------:R-:W-:Y:S01]  /*18b0*/  ULDC.64 UR4, c[0x0][0x5c8] ;  /* 0x0001720000047ab9 */ /* 0x000fe20000000a00 */
[----:B------:R-:W-:-:S04]  /*18c0*/  IMAD.WIDE.U32 R14, R10, UR6, R8 ;  /* 0x000000060a0e7c25 */ /* 0x000fc8000f8e0008 */
[----:B------:R-:W-:Y:S01]  /*18d0*/  IMAD R5, R10, UR7, R5 ;  /* 0x000000070a057c24 */ /* 0x000fe2000f8e0205 */
[----:B------:R-:W-:-:S03]  /*18e0*/  LEA R6, P1, R14, UR8, 0x1 ;  /* 0x000000080e067c11 */ /* 0x000fc6000f8208ff */
[----:B------:R-:W-:-:S05]  /*18f0*/  IMAD.IADD R7, R15, 0x1, R5 ;  /* 0x000000010f077824 */ /* 0x000fca00078e0205 */
[----:B------:R-:W-:-:S05]  /*1900*/  LEA.HI.X R7, R14, UR9, R7, 0x1, P1 ;  /* 0x000000090e077c11 */ /* 0x000fca00088f0c07 */
[----:B------:R-:W2:Y:S01]  /*1910*/  @P2 LDG.E.LTC128B.U16 R13, desc[UR12][R6.64] ;  /* 0x0000000c060d2981 */ /* 0x000ea2000c1e1520 */
[----:B------:R-:W-:Y:S01]  /*1920*/  LEA R14, P4, R12, UR4, 0x1 ;  /* 0x000000040c0e7c11 */ /* 0x000fe2000f8808ff */
[----:B------:R-:W-:Y:S01]  /*1930*/  BSSY B0, `(.L_x_29) ;  /* 0x000000d000007945 */ /* 0x000fe20003800000 */
[----:B------:R-:W-:-:S04]  /*1940*/  ISETP.GT.AND P1, PT, R3, 0x1, PT ;  /* 0x000000010300780c */ /* 0x000fc80003f24270 */
[----:B------:R-:W-:Y:S01]  /*1950*/  ISETP.GT.AND P3, PT, R4, RZ, P1 ;  /* 0x000000ff0400720c */ /* 0x000fe20000f64270 */
[----:B--2---:R-:W-:-:S04]  /*1960*/  IMAD.U32 R15, R13, 0x10000, RZ ;  /* 0x000100000d0f7824 */ /* 0x004fc800078e00ff */
[----:B------:R-:W-:-:S04]  /*1970*/  FMUL R15, R15, R2 ;  /* 0x000000020f0f7220 */ /* 0x000fc80000400000 */
[----:B------:R-:W-:-:S05]  /*1980*/  FFMA R15, R24, R0, R15 ;  /* 0x00000000180f7223 */ /* 0x000fca000000000f */
[----:B------:R-:W-:Y:S02]  /*1990*/  F2FP.BF16.F32.PACK_AB R18, RZ, R15 ;  /* 0x0000000fff12723e */ /* 0x000fe400000010ff */
[----:B------:R-:W-:Y:S02]  /*19a0*/  LEA.HI.X R15, R12, UR5, R19, 0x1, P4 ;  /* 0x000000050c0f7c11 */ /* 0x000fe4000a0f0c13 */
[----:B------:R-:W-:Y:S02]  /*19b0*/  PRMT R12, R18, 0x7610, R12 ;  /* 0x00007610120c7816 */ /* 0x000fe4000000000c */
[----:B------:R-:W-:-:S03]  /*19c0*/  PRMT R18, R13, 0x7610, R18 ;  /* 0x000076100d127816 */ /* 0x000fc60000000012 */
[----:B------:R0:W-:Y:S01]  /*19d0*/  @P2 STG.E.U16 desc[UR12][R14.64], R12 ;  /* 0x0000000c0e002986 */ /* 0x0001e2000c10150c */
[----:B------:R-:W-:Y:S05]  /*19e0*/  @!P3 BRA `(.L_x_30) ;  /* 0x000000000004b947 */ /* 0x000fea0003800000 */
[----:B------:R1:W5:Y:S02]  /*19f0*/  LDG.E.LTC128B.U16 R18, desc[UR12][R6.64+0x2] ;  /* 0x0000020c06127981 */ /* 0x000364000c1e1520 */
.L_x_30:
[----:B------:R-:W-:Y:S05]  /*1a00*/  BSYNC B0 ;  /* 0x0000000000007941 */ /* 0x000fea0003800000 */
.L_x_29:
[----:B------:R-:W-:Y:S01]  /*1a10*/  USHF.L.U32 UR5, UR6, 0x3, URZ ;  /* 0x0000000306057899 */ /* 0x000fe2000800063f */
[----:B-----5:R-:W-:Y:S01]  /*1a20*/  IMAD.U32 R11, R18, 0x10000, RZ ;  /* 0x00010000120b7824 */ /* 0x020fe200078e00ff */
[----:B------:R-:W-:Y:S01]  /*1a30*/  USHF.L.U64.HI UR4, UR6, 0x3, UR7 ;  /* 0x0000000306047899 */ /* 0x000fe20008010207 */
[----:B------:R-:W-:Y:S02]  /*1a40*/  ISETP.GT.AND P0, PT, R4, 0x8, P0 ;  /* 0x000000080400780c */ /* 0x000fe40000704270 */
[----:B------:R-:W-:Y:S01]  /*1a50*/  FMUL R20, R11, R2 ;  /* 0x000000020b147220 */ /* 0x000fe20000400000 */
[----:B0-----:R-:W-:Y:S02]  /*1a60*/  IMAD.U32 R12, RZ, RZ, UR5 ;  /* 0x00000005ff0c7e24 */ /* 0x001fe4000f8e00ff */
[----:B------:R-:W-:Y:S02]  /*1a70*/  IMAD.U32 R13, RZ, RZ, UR4 ;  /* 0x00000004ff0d7e24 */ /* 0x000fe4000f8e00ff */
[----:B------:R-:W-:Y:S01]  /*1a80*/  FFMA R20, R25, R0, R20 ;  /* 0x0000000019147223 */ /* 0x000fe20000000014 */
[----:B------:R-:W-:-:S04]  /*1a90*/  IMAD.WIDE.U32 R12, R10, UR6, R12 ;  /* 0x000000060a0c7c25 */ /* 0x000fc8000f8e000c */
[----:B------:R-:W-:Y:S02]  /*1aa0*/  F2FP.BF16.F32.PACK_AB R20, RZ, R20 ;  /* 0x00000014ff14723e */ /* 0x000fe400000010ff */
[----:B------:R-:W-:Y:S01]  /*1ab0*/  IADD3 R10, P2, R8, R12, RZ ;  /* 0x0000000c080a7210 */ /* 0x000fe20007f5e0ff */
[----:B------:R-:W-:-:S03]  /*1ac0*/  @P3 IMAD.MOV.U32 R12, RZ, RZ, R14 ;  /* 0x000000ffff0c3224 */ /* 0x000fc600078e000e */
[----:B------:R-:W-:Y:S01]  /*1ad0*/  IADD3.X R5, R9, R5, R13, P2, !PT ;  /* 0x0000000509057210 */ /* 0x000fe200017fe40d */
[----:B------:R-:W-:Y:S01]  /*1ae0*/  @P3 IMAD.MOV.U32 R13, RZ, RZ, R15 ;  /* 0x000000ffff0d3224 */ /* 0x000fe200078e000f */
[----:B------:R-:W-:-:S04]  /*1af0*/  LEA R8, P2, R10, UR8, 0x1 ;  /* 0x000000080a087c11 */ /* 0x000fc8000f8408ff */
[----:B------:R-:W-:Y:S01]  /*1b00*/  LEA.HI.X R9, R10, UR9, R5, 0x1, P2 ;  /* 0x000000090a097c11 */ /* 0x000fe200090f0c05 */
[----:B------:R0:W-:Y:S04]  /*1b10*/  @P3 STG.E.U16 desc[UR12][R12.64+0x2], R20 ;  /* 0x000002140c003986 */ /* 0x0001e8000c10150c */
[----:B------:R-:W2:Y:S01]  /*1b20*/  @P0 LDG.E.LTC128B.U16 R18, desc[UR12][R8.64] ;  /* 0x0000000c08120981 */ /* 0x000ea2000c1e1520 */
[C---:B------:R-:W-:Y:S01]  /*1b30*/  SHF.L.U64.HI R11, R17.reuse, 0x1, R16 ;  /* 0x00000001110b7819 */ /* 0x040fe20000010210 */
[----:B------:R-:W-:Y:S01]  /*1b40*/  BSSY B0, `(.L_x_31) ;  /* 0x000000b000007945 */ /* 0x000fe20003800000 */
[----:B------:R-:W-:Y:S02]  /*1b50*/  LEA R10, P2, R17, R14, 0x1 ;  /* 0x0000000e110a7211 */ /* 0x000fe400078408ff */
[----:B------:R-:W-:-:S03]  /*1b60*/  ISETP.GT.AND P1, PT, R4, 0x8, P1 ;  /* 0x000000080400780c */ /* 0x000fc60000f24270 */
[----:B------:R-:W-:Y:S02]  /*1b70*/  IMAD.X R11, R11, 0x1, R15, P2 ;  /* 0x000000010b0b7824 */ /* 0x000fe400010e060f */
[----:B--2---:R-:W-:-:S04]  /*1b80*/  IMAD.U32 R5, R18, 0x10000, RZ ;  /* 0x0001000012057824 */ /* 0x004fc800078e00ff */
[----:B------:R-:W-:-:S04]  /*1b90*/  FMUL R5, R5, R2 ;  /* 0x0000000205057220 */ /* 0x000fc80000400000 */
[----:B------:R-:W-:-:S05]  /*1ba0*/  FFMA R5, R26, R0, R5 ;  /* 0x000000001a057223 */ /* 0x000fca0000000005 */
[----:B------:R-:W-:-:S05]  /*1bb0*/  F2FP.BF16.F32.PACK_AB R5, RZ, R5 ;  /* 0x00000005ff05723e */ /* 0x000fca00000010ff */
[----:B------:R0:W-:Y:S01]  /*1bc0*/  @P0 STG.E.U16 desc[UR12][R10.64], R5 ;  /* 0x000000050a000986 */ /* 0x0001e2000c10150c */
[----:B------:R-:W-:Y:S05]  /*1bd0*/  @!P1 BRA `(.L_x_32) ;  /* 0x0000000000049947 */ /* 0x000fea0003800000 */
[----:B------:R2:W5:Y:S02]  /*1be0*/  LDG.E.LTC128B.U16 R18, desc[UR12][R8.64+0x2] ;  /* 0x0000020c08127981 */ /* 0x000564000c1e1520 */
.L_x_32:
[----:B------:R-:W-:Y:S05]  /*1bf0*/  BSYNC B0 ;  /* 0x0000000000007941 */ /* 0x000fea0003800000 */
.L_x_31:
[----:B0----5:R-:W-:Y:S01]  /*1c00*/  IMAD.U32 R5, R18, 0x10000, RZ ;  /* 0x0001000012057824 */ /* 0x021fe200078e00ff */
[----:B------:R-:W-:Y:S01]  /*1c10*/  ISETP.GT.AND P0, PT, R3, 0x8, PT ;  /* 0x000000080300780c */ /* 0x000fe20003f04270 */
[----:B------:R-:W-:Y:S02]  /*1c20*/  BSSY B0, `(.L_x_33) ;  /* 0x0000008000007945 */ /* 0x000fe40003800000 */
[----:B------:R-:W-:Y:S01]  /*1c30*/  FMUL R12, R5, R2 ;  /* 0x00000002050c7220 */ /* 0x000fe20000400000 */
[----:B------:R-:W-:-:S03]  /*1c40*/  ISETP.GT.AND P2, PT, R4, RZ, P0 ;  /* 0x000000ff0400720c */ /* 0x000fc60000744270 */
[----:B------:R-:W-:-:S05]  /*1c50*/  FFMA R12, R27, R0, R12 ;  /* 0x000000001b0c7223 */ /* 0x000fca000000000c */
[----:B------:R-:W-:-:S05]  /*1c60*/  F2FP.BF16.F32.PACK_AB R12, RZ, R12 ;  /* 0x0000000cff0c723e */ /* 0x000fca00000010ff */
[----:B------:R0:W-:Y:S01]  /*1c70*/  @P1 STG.E.U16 desc[UR12][R10.64+0x2], R12 ;  /* 0x0000020c0a001986 */ /* 0x0001e2000c10150c */
[----:B------:R-:W-:Y:S05]  /*1c80*/  @!P2 BRA `(.L_x_34) ;  /* 0x000000000004a947 */ /* 0x000fea0003800000 */
[----:B------:R3:W5:Y:S02]  /*1c90*/  LDG.E.LTC128B.U16 R18, desc[UR12][R6.64+0x10] ;  /* 0x0000100c06127981 */ /* 0x000764000c1e1520 */
.L_x_34:
[----:B------:R-:W-:Y:S05]  /*1ca0*/  BSYNC B0 ;  /* 0x0000000000007941 */ /* 0x000fea0003800000 */
.L_x_33:
[----:B-----5:R-:W-:Y:S01]  /*1cb0*/  IMAD.U32 R5, R18, 0x10000, RZ ;  /* 0x0001000012057824 */ /* 0x020fe200078e00ff */
[----:B------:R-:W-:Y:S01]  /*1cc0*/  ISETP.GT.AND P1, PT, R3, 0x9, PT ;  /* 0x000000090300780c */ /* 0x000fe20003f24270 */
[----:B0-----:R-:W-:Y:S01]  /*1cd0*/  @P2 IMAD.MOV.U32 R12, RZ, RZ, R14 ;  /* 0x000000ffff0c2224 */ /* 0x001fe200078e000e */
[----:B------:R-:W-:Y:S01]  /*1ce0*/  BSSY B0, `(.L_x_35) ;  /* 0x0000009000007945 */ /* 0x000fe20003800000 */
[----:B------:R-:W-:Y:S01]  /*1cf0*/  FMUL R5, R5, R2 ;  /* 0x0000000205057220 */ /* 0x000fe20000400000 */
[----:B------:R-:W-:Y:S01]  /*1d00*/  @P2 IMAD.MOV.U32 R13, RZ, RZ, R15 ;  /* 0x000000ffff0d2224 */ /* 0x000fe200078e000f */
[----:B------:R-:W-:Y:S02]  /*1d10*/  ISETP.GT.AND P3, PT, R4, RZ, P1 ;  /* 0x000000ff0400720c */ /* 0x000fe40000f64270 */
[----:B------:R-:W-:-:S05]  /*1d20*/  FFMA R5, R28, R0, R5 ;  /* 0x000000001c057223 */ /* 0x000fca0000000005 */
[----:B------:R-:W-:-:S05]  /*1d30*/  F2FP.BF16.F32.PACK_AB R5, RZ, R5 ;  /* 0x00000005ff05723e */ /* 0x000fca00000010ff */
[----:B------:R0:W-:Y:S01]  /*1d40*/  @P2 STG.E.U16 desc[UR12][R12.64+0x10], R5 ;  /* 0x000010050c002986 */ /* 0x0001e2000c10150c */
[----:B------:R-:W-:Y:S05]  /*1d50*/  @!P3 BRA `(.L_x_36) ;  /* 0x000000000004b947 */ /* 0x000fea0003800000 */
[----:B------:R4:W5:Y:S02]  /*1d60*/  LDG.E.LTC128B.U16 R18, desc[UR12][R6.64+0x12] ;  /* 0x0000120c06127981 */ /* 0x000964000c1e1520 */
.L_x_36:
[----:B------:R-:W-:Y:S05]  /*1d70*/  BSYNC B0 ;  /* 0x0000000000007941 */ /* 0x000fea0003800000 */
.L_x_35:
[----:B0----5:R-:W-:Y:S01]  /*1d80*/  IMAD.U32 R5, R18, 0x10000, RZ ;  /* 0x0001000012057824 */ /* 0x021fe200078e00ff */
[----:B------:R-:W-:Y:S01]  /*1d90*/  ISETP.GT.AND P0, PT, R4, 0x8, P0 ;  /* 0x000000080400780c */ /* 0x000fe20000704270 */
[----:B------:R-:W-:Y:S01]  /*1da0*/  @P3 IMAD.MOV.U32 R13, RZ, RZ, R15 ;  /* 0x000000ffff0d3224 */ /* 0x000fe200078e000f */
[----:B------:R-:W-:Y:S01]  /*1db0*/  BSSY B0, `(.L_x_37) ;  /* 0x0000009000007945 */ /* 0x000fe20003800000 */
[----:B------:R-:W-:-:S04]  /*1dc0*/  FMUL R12, R5, R2 ;  /* 0x00000002050c7220 */ /* 0x000fc80000400000 */
[----:B------:R-:W-:-:S05]  /*1dd0*/  FFMA R12, R29, R0, R12 ;  /* 0x000000001d0c7223 */ /* 0x000fca000000000c */
[----:B------:R-:W-:-:S04]  /*1de0*/  F2FP.BF16.F32.PACK_AB R12, RZ, R12 ;  /* 0x0000000cff0c723e */ /* 0x000fc800000010ff */
[----:B------:R-:W-:Y:S01]  /*1df0*/  PRMT R5, R12, 0x7610, R5 ;  /* 0x000076100c057816 */ /* 0x000fe20000000005 */
[----:B------:R-:W-:-:S05]  /*1e00*/  @P3 IMAD.MOV.U32 R12, RZ, RZ, R14 ;  /* 0x000000ffff0c3224 */ /* 0x000fca00078e000e */
[----:B------:R0:W-:Y:S01]  /*1e10*/  @P3 STG.E.U16 desc[UR12][R12.64+0x12], R5 ;  /* 0x000012050c003986 */ /* 0x0001e2000c10150c */
[----:B------:R-:W-:Y:S05]  /*1e20*/  @!P0 BRA `(.L_x_38) ;  /* 0x0000000000048947 */ /* 0x000fea0003800000 */
[----:B------:R0:W5:Y:S02]  /*1e30*/  LDG.E.LTC128B.U16 R18, desc[UR12][R8.64+0x10] ;  /* 0x0000100c08127981 */ /* 0x000164000c1e1520 */
.L_x_38:
[----:B------:R-:W-:Y:S05]  /*1e40*/  BSYNC B0 ;  /* 0x0000000000007941 */ /* 0x000fea0003800000 */
.L_x_37:
[----:B0----5:R-:W-:Y:S01]  /*1e50*/  IMAD.U32 R5, R18, 0x10000, RZ ;  /* 0x0001000012057824 */ /* 0x021fe200078e00ff */
[----:B------:R-:W-:Y:S01]  /*1e60*/  ISETP.GT.AND P1, PT, R4, 0x8, P1 ;  /* 0x000000080400780c */ /* 0x000fe20000f24270 */
[----:B------:R-:W-:Y:S02]  /*1e70*/  BSSY B0, `(.L_x_39) ;  /* 0x0000007000007945 */ /* 0x000fe40003800000 */
[----:B------:R-:W-:-:S04]  /*1e80*/  FMUL R5, R5, R2 ;  /* 0x0000000205057220 */ /* 0x000fc80000400000 */
[----:B------:R-:W-:-:S05]  /*1e90*/  FFMA R5, R30, R0, R5 ;  /* 0x000000001e057223 */ /* 0x000fca0000000005 */
[----:B------:R-:W-:-:S05]  /*1ea0*/  F2FP.BF16.F32.PACK_AB R5, RZ, R5 ;  /* 0x00000005ff05723e */ /* 0x000fca00000010ff */
[----:B------:R0:W-:Y:S01]  /*1eb0*/  @P0 STG.E.U16 desc[UR12][R10.64+0x10], R5 ;  /* 0x000010050a000986 */ /* 0x0001e2000c10150c */
[----:B------:R-:W-:Y:S05]  /*1ec0*/  @!P1 BRA `(.L_x_40) ;  /* 0x0000000000049947 */ /* 0x000fea0003800000 */
[----:B------:R0:W5:Y:S02]  /*1ed0*/  LDG.E.LTC128B.U16 R18, desc[UR12][R8.64+0x12] ;  /* 0x0000120c08127981 */ /* 0x000164000c1e1520 */
.L_x_40:
[----:B------:R-:W-:Y:S05]  /*1ee0*/  BSYNC B0 ;  /* 0x0000000000007941 */ /* 0x000fea0003800000 */
.L_x_39:
        /* <DEDUP_REMOVED lines=10> */
.L_x_42:
[----:B------:R-:W-:Y:S05]  /*1f90*/  BSYNC B0 ;  /* 0x0000000000007941 */ /* 0x000fea0003800000 */
.L_x_41:
        /* <DEDUP_REMOVED lines=12> */
.L_x_44:
[----:B------:R-:W-:Y:S05]  /*2060*/  BSYNC B0 ;  /* 0x0000000000007941 */ /* 0x000fea0003800000 */
.L_x_43:
        /* <DEDUP_REMOVED lines=12> */
.L_x_46:
[----:B------:R-:W-:Y:S05]  /*2130*/  BSYNC B0 ;  /* 0x0000000000007941 */ /* 0x000fea0003800000 */
.L_x_45:
        /* <DEDUP_REMOVED lines=9> */
.L_x_48:
[----:B------:R-:W-:Y:S05]  /*21d0*/  BSYNC B0 ;  /* 0x0000000000007941 */ /* 0x000fea0003800000 */
.L_x_47:
        /* <DEDUP_REMOVED lines=10> */
.L_x_50:
[----:B------:R-:W-:Y:S05]  /*2280*/  BSYNC B0 ;  /* 0x0000000000007941 */ /* 0x000fea0003800000 */
.L_x_49:
        /* <DEDUP_REMOVED lines=12> */
.L_x_52:
[----:B------:R-:W-:Y:S05]  /*2350*/  BSYNC B0 ;  /* 0x0000000000007941 */ /* 0x000fea0003800000 */
.L_x_51:
        /* <DEDUP_REMOVED lines=12> */
.L_x_54:
[----:B------:R-:W-:Y:S05]  /*2420*/  BSYNC B0 ;  /* 0x0000000000007941 */ /* 0x000fea0003800000 */
.L_x_53:
        /* <DEDUP_REMOVED lines=9> */
.L_x_56:
[----:B------:R-:W-:Y:S05]  /*24c0*/  BSYNC B0 ;  /* 0x0000000000007941 */ /* 0x000fea0003800000 */
.L_x_55:
        /* <DEDUP_REMOVED lines=10> */
.L_x_58:
[----:B------:R-:W-:Y:S05]  /*2570*/  BSYNC B0 ;  /* 0x0000000000007941 */ /* 0x000fea0003800000 */
.L_x_57:
        /* <DEDUP_REMOVED lines=12> */
.L_x_60:
[----:B------:R-:W-:Y:S05]  /*2640*/  BSYNC B0 ;  /* 0x0000000000007941 */ /* 0x000fea0003800000 */
.L_x_59:
        /* <DEDUP_REMOVED lines=12> */
.L_x_62:
[----:B------:R-:W-:Y:S05]  /*2710*/  BSYNC B0 ;  /* 0x0000000000007941 */ /* 0x000fea0003800000 */
.L_x_61:
        /* <DEDUP_REMOVED lines=9> */
.L_x_64:
[----:B------:R-:W-:Y:S05]  /*27b0*/  BSYNC B0 ;  /* 0x0000000000007941 */ /* 0x000fea0003800000 */
.L_x_63:
        /* <DEDUP_REMOVED lines=10> */
.L_x_66:
[----:B------:R-:W-:Y:S05]  /*2860*/  BSYNC B0 ;  /* 0x0000000000007941 */ /* 0x000fea0003800000 */
.L_x_65:
        /* <DEDUP_REMOVED lines=12> */
.L_x_68:
[----:B------:R-:W-:Y:S05]  /*2930*/  BSYNC B0 ;  /* 0x0000000000007941 */ /* 0x000fea0003800000 */
.L_x_67:
        /* <DEDUP_REMOVED lines=12> */
.L_x_70:
[----:B------:R-:W-:Y:S05]  /*2a00*/  BSYNC B0 ;  /* 0x0000000000007941 */ /* 0x000fea0003800000 */
.L_x_69:
        /* <DEDUP_REMOVED lines=9> */
.L_x_72:
[----:B------:R-:W-:Y:S05]  /*2aa0*/  BSYNC B0 ;  /* 0x0000000000007941 */ /* 0x000fea0003800000 */
.L_x_71:
        /* <DEDUP_REMOVED lines=10> */
.L_x_74:
[----:B------:R-:W-:Y:S05]  /*2b50*/  BSYNC B0 ;  /* 0x0000000000007941 */ /* 0x000fea0003800000 */
.L_x_73:
        /* <DEDUP_REMOVED lines=12> */
.L_x_76:
[----:B------:R-:W-:Y:S05]  /*2c20*/  BSYNC B0 ;  /* 0x0000000000007941 */ /* 0x000fea0003800000 */
.L_x_75:
        /* <DEDUP_REMOVED lines=12> */
.L_x_78:
[----:B------:R-:W-:Y:S05]  /*2cf0*/  BSYNC B0 ;  /* 0x0000000000007941 */ /* 0x000fea0003800000 */
.L_x_77:
        /* <DEDUP_REMOVED lines=9> */
.L_x_80:
[----:B------:R-:W-:Y:S05]  /*2d90*/  BSYNC B0 ;  /* 0x0000000000007941 */ /* 0x000fea0003800000 */
.L_x_79:
        /* <DEDUP_REMOVED lines=10> */
.L_x_82:
[----:B------:R-:W-:Y:S05]  /*2e40*/  BSYNC B0 ;  /* 0x0000000000007941 */ /* 0x000fea0003800000 */
.L_x_81:
        /* <DEDUP_REMOVED lines=12> */
.L_x_84:
[----:B------:R-:W-:Y:S05]  /*2f10*/  BSYNC B0 ;  /* 0x0000000000007941 */ /* 0x000fea0003800000 */
.L_x_83:
[----:B-----5:R-:W-:Y:S01]  /*2f20*/  IMAD.U32 R3, R18, 0x10000, RZ ;  /* 0x0001000012037824 */ /* 0x020fe200078e00ff */
[----:B------:R-:W-:Y:S01]  /*2f30*/  ISETP.GT.AND P0, PT, R4, 0x8, P0 ;  /* 0x000000080400780c */ /* 0x000fe20000704270 */
[----:B------:R-:W-:Y:S02]  /*2f40*/  BSSY B0, `(.L_x_85) ;  /* 0x0000007000007945 */ /* 0x000fe40003800000 */
[----:B01-34-:R-:W-:-:S04]  /*2f50*/  FMUL R6, R3, R2 ;  /* 0x0000000203067220 */ /* 0x01bfc80000400000 */
[----:B------:R-:W-:-:S05]  /*2f60*/  FFMA R6, R53, R0, R6 ;  /* 0x0000000035067223 */ /* 0x000fca0000000006 */
[----:B------:R-:W-:-:S05]  /*2f70*/  F2FP.BF16.F32.PACK_AB R6, RZ, R6 ;  /* 0x00000006ff06723e */ /* 0x000fca00000010ff */
[----:B------:R0:W-:Y:S01]  /*2f80*/  @P3 STG.E.U16 desc[UR12][R14.64+0x72], R6 ;  /* 0x000072060e003986 */ /* 0x0001e2000c10150c */
[----:B------:R-:W-:Y:S05]  /*2f90*/  @!P0 BRA `(.L_x_86) ;  /* 0x0000000000048947 */ /* 0x000fea0003800000 */
[----:B------:R1:W5:Y:S02]  /*2fa0*/  LDG.E.LTC128B.U16 R18, desc[UR12][R8.64+0x70] ;  /* 0x0000700c08127981 */ /* 0x000364000c1e1520 */
.L_x_86:
[----:B------:R-:W-:Y:S05]  /*2fb0*/  BSYNC B0 ;  /* 0x0000000000007941 */ /* 0x000fea0003800000 */
.L_x_85:
[----:B-----5:R-:W-:Y:S01]  /*2fc0*/  IMAD.U32 R3, R18, 0x10000, RZ ;  /* 0x0001000012037824 */ /* 0x020fe200078e00ff */
[----:B------:R-:W-:Y:S01]  /*2fd0*/  ISETP.GT.AND P1, PT, R4, 0x8, P1 ;  /* 0x000000080400780c */ /* 0x000fe20000f24270 */
[----:B------:R-:W-:Y:S01]  /*2fe0*/  @P0 IMAD.MOV.U32 R4, RZ, RZ, R10 ;  /* 0x000000ffff040224 */ /* 0x000fe200078e000a */
[----:B------:R-:W-:Y:S01]  /*2ff0*/  BSSY B0, `(.L_x_87) ;  /* 0x0000008000007945 */ /* 0x000fe20003800000 */
[----:B------:R-:W-:Y:S01]  /*3000*/  FMUL R3, R3, R2 ;  /* 0x0000000203037220 */ /* 0x000fe20000400000 */
[----:B------:R-:W-:-:S03]  /*3010*/  @P0 IMAD.MOV.U32 R5, RZ, RZ, R11 ;  /* 0x000000ffff050224 */ /* 0x000fc600078e000b */
[----:B------:R-:W-:-:S05]  /*3020*/  FFMA R3, R54, R0, R3 ;  /* 0x0000000036037223 */ /* 0x000fca0000000003 */
[----:B------:R-:W-:-:S05]  /*3030*/  F2FP.BF16.F32.PACK_AB R3, RZ, R3 ;  /* 0x00000003ff03723e */ /* 0x000fca00000010ff */
[----:B------:R3:W-:Y:S01]  /*3040*/  @P0 STG.E.U16 desc[UR12][R4.64+0x70], R3 ;  /* 0x0000700304000986 */ /* 0x0007e2000c10150c */
[----:B------:R-:W-:Y:S05]  /*3050*/  @!P1 BRA `(.L_x_88) ;  /* 0x0000000000049947 */ /* 0x000fea0003800000 */
[----:B------:R4:W5:Y:S02]  /*3060*/  LDG.E.LTC128B.U16 R18, desc[UR12][R8.64+0x72] ;  /* 0x0000720c08127981 */ /* 0x000964000c1e1520 */
.L_x_88:
[----:B------:R-:W-:Y:S05]  /*3070*/  BSYNC B0 ;  /* 0x0000000000007941 */ /* 0x000fea0003800000 */
.L_x_87:
[----:B---3-5:R-:W-:-:S04]  /*3080*/  IMAD.U32 R3, R18, 0x10000, RZ ;  /* 0x0001000012037824 */ /* 0x028fc800078e00ff */
[----:B------:R-:W-:-:S04]  /*3090*/  FMUL R2, R3, R2 ;  /* 0x0000000203027220 */ /* 0x000fc80000400000 */
[----:B------:R-:W-:Y:S01]  /*30a0*/  FFMA R2, R55, R0, R2 ;  /* 0x0000000037027223 */ /* 0x000fe20000000002 */
[----:B------:R-:W-:Y:S06]  /*30b0*/  @!P1 EXIT ;  /* 0x000000000000994d */ /* 0x000fec0003800000 */
[----:B------:R-:W-:-:S05]  /*30c0*/  F2FP.BF16.F32.PACK_AB R2, RZ, R2 ;  /* 0x00000002ff02723e */ /* 0x000fca00000010ff */
[----:B------:R-:W-:Y:S01]  /*30d0*/  STG.E.U16 desc[UR12][R10.64+0x72], R2 ;  /* 0x000072020a007986 */ /* 0x000fe2000c10150c */
[----:B------:R-:W-:Y:S05]  /*30e0*/  EXIT ;  /* 0x000000000000794d */ /* 0x000fea0003800000 */
.L_x_28:
[----:B------:R-:W-:Y:S01]  /*30f0*/  ISETP.GT.AND P3, PT, R3, 0x1, PT ;  /* 0x000000010300780c */ /* 0x000fe20003f64270 */
[----:B------:R-:W-:Y:S01]  /*3100*/  ULDC.64 UR4, c[0x0][0x5c8] ;  /* 0x0001720000047ab9 */ /* 0x000fe20000000a00 */
[-C--:B------:R-:W-:Y:S01]  /*3110*/  FMUL R24, R24, R0.reuse ;  /* 0x0000000018187220 */ /* 0x080fe20000400000 */
[-C--:B------:R-:W-:Y:S01]  /*3120*/  FMUL R25, R25, R0.reuse ;  /* 0x0000000019197220 */ /* 0x080fe20000400000 */
[----:B------:R-:W-:Y:S01]  /*3130*/  ISETP.GT.AND P4, PT, R4, RZ, P3 ;  /* 0x000000ff0400720c */ /* 0x000fe20001f84270 */
[-C--:B------:R-:W-:Y:S01]  /*3140*/  FMUL R26, R26, R0.reuse ;  /* 0x000000001a1a7220 */ /* 0x080fe20000400000 */
[----:B------:R-:W-:Y:S01]  /*3150*/  LEA R6, P1, R12, UR4, 0x1 ;  /* 0x000000040c067c11 */ /* 0x000fe2000f8208ff */
[----:B------:R-:W-:Y:S01]  /*3160*/  FMUL R27, R27, R0 ;  /* 0x000000001b1b7220 */ /* 0x000fe20000400000 */
[----:B------:R-:W-:Y:S01]  /*3170*/  F2FP.BF16.F32.PACK_AB R24, RZ, R24 ;  /* 0x00000018ff18723e */ /* 0x000fe200000010ff */
[-C--:B------:R-:W-:Y:S01]  /*3180*/  FMUL R28, R28, R0.reuse ;  /* 0x000000001c1c7220 */ /* 0x080fe20000400000 */
[----:B------:R-:W-:Y:S01]  /*3190*/  LEA.HI.X R7, R12, UR5, R19, 0x1, P1 ;  /* 0x000000050c077c11 */ /* 0x000fe200088f0c13 */
[-C--:B------:R-:W-:Y:S01]  /*31a0*/  FMUL R29, R29, R0.reuse ;  /* 0x000000001d1d7220 */ /* 0x080fe20000400000 */
[----:B------:R-:W-:Y:S01]  /*31b0*/  F2FP.BF16.F32.PACK_AB R25, RZ, R25 ;  /* 0x00000019ff19723e */ /* 0x000fe200000010ff */
[-C--:B------:R-:W-:Y:S01]  /*31c0*/  FMUL R30, R30, R0.reuse ;  /* 0x000000001e1e7220 */ /* 0x080fe20000400000 */
[----:B------:R-:W-:Y:S01]  /*31d0*/  SHF.L.U64.HI R5, R17, 0x1, R16 ;  /* 0x0000000111057819 */ /* 0x000fe20000010210 */
[----:B------:R-:W-:Y:S01]  /*31e0*/  @P2 STG.E.U16 desc[UR12][R6.64], R24 ;  /* 0x0000001806002986 */ /* 0x000fe2000c10150c */
[----:B------:R-:W-:Y:S01]  /*31f0*/  ISETP.GT.AND P2, PT, R4, 0x8, P0 ;  /* 0x000000080400780c */ /* 0x000fe20000744270 */
[----:B------:R-:W-:Y:S01]  /*3200*/  FMUL R31, R31, R0 ;  /* 0x000000001f1f7220 */ /* 0x000fe20000400000 */
[----:B------:R-:W-:Y:S01]  /*3210*/  ISETP.GT.AND P1, PT, R3, 0x8, PT ;  /* 0x000000080300780c */ /* 0x000fe20003f24270 */
[----:B------:R-:W-:Y:S01]  /*3220*/  @P4 STG.E.U16 desc[UR12][R6.64+0x2], R25 ;  /* 0x0000021906004986 */ /* 0x000fe2000c10150c */
[----:B------:R-:W-:Y:S01]  /*3230*/  LEA R8, P4, R17, R6, 0x1 ;  /* 0x0000000611087211 */ /* 0x000fe200078808ff */
[-C--:B------:R-:W-:Y:S01]  /*3240*/  FMUL R32, R32, R0.reuse ;  /* 0x0000000020207220 */ /* 0x080fe20000400000 */
[C---:B------:R-:W-:Y:S01]  /*3250*/  ISETP.GT.AND P3, PT, R4.reuse, 0x8, P3 ;  /* 0x000000080400780c */ /* 0x040fe20001f64270 */
[-C--:B------:R-:W-:Y:S01]  /*3260*/  FMUL R33, R33, R0.reuse ;  /* 0x0000000021217220 */ /* 0x080fe20000400000 */
[----:B------:R-:W-:Y:S01]  /*3270*/  ISETP.GT.AND P0, PT, R3, 0x9, PT ;  /* 0x000000090300780c */ /* 0x000fe20003f04270 */
[----:B------:R-:W-:Y:S01]  /*3280*/  IMAD.X R9, R5, 0x1, R7, P4 ;  /* 0x0000000105097824 */ /* 0x000fe200020e0607 */
[----:B------:R-:W-:Y:S01]  /*3290*/  ISETP.GT.AND P5, PT, R4, RZ, P1 ;  /* 0x000000ff0400720c */ /* 0x000fe20000fa4270 */
[-C--:B------:R-:W-:Y:S01]  /*32a0*/  FMUL R34, R34, R0.reuse ;  /* 0x0000000022227220 */ /* 0x080fe20000400000 */
[----:B------:R-:W-:Y:S01]  /*32b0*/  ISETP.GT.AND P4, PT, R4, RZ, P0 ;  /* 0x000000ff0400720c */ /* 0x000fe20000784270 */
[----:B------:R-:W-:Y:S01]  /*32c0*/  FMUL R35, R35, R0 ;  /* 0x0000000023237220 */ /* 0x000fe20000400000 */
[----:B------:R-:W-:Y:S01]  /*32d0*/  F2FP.BF16.F32.PACK_AB R26, RZ, R26 ;  /* 0x0000001aff1a723e */ /* 0x000fe200000010ff */
[-C--:B------:R-:W-:Y:S01]  /*32e0*/  FMUL R36, R36, R0.reuse ;  /* 0x0000000024247220 */ /* 0x080fe20000400000 */
[----:B------:R-:W-:Y:S01]  /*32f0*/  F2FP.BF16.F32.PACK_AB R27, RZ, R27 ;  /* 0x0000001bff1b723e */ /* 0x000fe200000010ff */
[----:B------:R-:W-:Y:S01]  /*3300*/  FMUL R37, R37, R0 ;  /* 0x0000000025257220 */ /* 0x000fe20000400000 */
[----:B------:R-:W-:Y:S01]  /*3310*/  F2FP.BF16.F32.PACK_AB R28, RZ, R28 ;  /* 0x0000001cff1c723e */ /* 0x000fe200000010ff */
[----:B------:R-:W-:Y:S01]  /*3320*/  @P2 STG.E.U16 desc[UR12][R8.64], R26 ;  /* 0x0000001a08002986 */ /* 0x000fe2000c10150c */
[----:B------:R-:W-:Y:S01]  /*3330*/  F2FP.BF16.F32.PACK_AB R29, RZ, R29 ;  /* 0x0000001dff1d723e */ /* 0x000fe200000010ff */
[-C--:B------:R-:W-:Y:S01]  /*3340*/  FMUL R38, R38, R0.reuse ;  /* 0x0000000026267220 */ /* 0x080fe20000400000 */
[C---:B------:R-:W-:Y:S01]  /*3350*/  ISETP.GT.AND P1, PT, R4.reuse, 0x8, P1 ;  /* 0x000000080400780c */ /* 0x040fe20000f24270 */
[----:B------:R-:W-:Y:S01]  /*3360*/  @P3 STG.E.U16 desc[UR12][R8.64+0x2], R27 ;  /* 0x0000021b08003986 */ /* 0x000fe2000c10150c */
[----:B------:R-:W-:Y:S01]  /*3370*/  ISETP.GT.AND P3, PT, R3, 0x10, PT ;  /* 0x000000100300780c */ /* 0x000fe20003f64270 */
[-C--:B------:R-:W-:Y:S01]  /*3380*/  FMUL R39, R39, R0.reuse ;  /* 0x0000000027277220 */ /* 0x080fe20000400000 */
[----:B------:R-:W-:Y:S01]  /*3390*/  ISETP.GT.AND P2, PT, R4, 0x8, P0 ;  /* 0x000000080400780c */ /* 0x000fe20000744270 */
[----:B------:R-:W-:Y:S01]  /*33a0*/  @P5 STG.E.U16 desc[UR12][R6.64+0x10], R28 ;  /* 0x0000101c06005986 */ /* 0x000fe2000c10150c */
[----:B------:R-:W-:Y:S01]  /*33b0*/  ISETP.GT.AND P0, PT, R3, 0x11, PT ;  /* 0x000000110300780c */ /* 0x000fe20003f04270 */
[----:B------:R-:W-:Y:S01]  /*33c0*/  FMUL R40, R40, R0 ;  /* 0x0000000028287220 */ /* 0x000fe20000400000 */
[----:B------:R-:W-:Y:S01]  /*33d0*/  F2FP.BF16.F32.PACK_AB R30, RZ, R30 ;  /* 0x0000001eff1e723e */ /* 0x000fe200000010ff */
[----:B------:R-:W-:Y:S01]  /*33e0*/  @P4 STG.E.U16 desc[UR12][R6.64+0x12], R29 ;  /* 0x0000121d06004986 */ /* 0x000fe2000c10150c */
[C---:B------:R-:W-:Y:S01]  /*33f0*/  ISETP.GT.AND P4, PT, R4.reuse, RZ, P3 ;  /* 0x000000ff0400720c */ /* 0x040fe20001f84270 */
[-C--:B------:R-:W-:Y:S01]  /*3400*/  FMUL R41, R41, R0.reuse ;  /* 0x0000000029297220 */ /* 0x080fe20000400000 */
[----:B------:R-:W-:Y:S01]  /*3410*/  ISETP.GT.AND P5, PT, R4, RZ, P0 ;  /* 0x000000ff0400720c */ /* 0x000fe200007a4270 */
[----:B------:R-:W-:Y:S01]  /*3420*/  @P1 STG.E.U16 desc[UR12][R8.64+0x10], R30 ;  /* 0x0000101e08001986 */ /* 0x000fe2000c10150c */
[----:B------:R-:W-:Y:S01]  /*3430*/  F2FP.BF16.F32.PACK_AB R31, RZ, R31 ;  /* 0x0000001fff1f723e */ /* 0x000fe200000010ff */
[----:B------:R-:W-:Y:S01]  /*3440*/  FMUL R42, R42, R0 ;  /* 0x000000002a2a7220 */ /* 0x000fe20000400000 */
[----:B------:R-:W-:Y:S01]  /*3450*/  F2FP.BF16.F32.PACK_AB R32, RZ, R32 ;  /* 0x00000020ff20723e */ /* 0x000fe200000010ff */
[-C--:B------:R-:W-:Y:S01]  /*3460*/  FMUL R43, R43, R0.reuse ;  /* 0x000000002b2b7220 */ /* 0x080fe20000400000 */
[----:B------:R-:W-:Y:S01]  /*3470*/  F2FP.BF16.F32.PACK_AB R33, RZ, R33 ;  /* 0x00000021ff21723e */ /* 0x000fe200000010ff */
[----:B------:R-:W-:Y:S01]  /*3480*/  @P2 STG.E.U16 desc[UR12][R8.64+0x12], R31 ;  /* 0x0000121f08002986 */ /* 0x000fe2000c10150c */
[----:B------:R-:W-:Y:S01]  /*3490*/  ISETP.GT.AND P3, PT, R4, 0x8, P3 ;  /* 0x000000080400780c */ /* 0x000fe20001f64270 */
[-C--:B------:R-:W-:Y:S01]  /*34a0*/  FMUL R44, R44, R0.reuse ;  /* 0x000000002c2c7220 */ /* 0x080fe20000400000 */
[----:B------:R-:W-:Y:S01]  /*34b0*/  ISETP.GT.AND P1, PT, R3, 0x18, PT ;  /* 0x000000180300780c */ /* 0x000fe20003f24270 */
[----:B------:R-:W-:Y:S01]  /*34c0*/  @P4 STG.E.U16 desc[UR12][R6.64+0x20], R32 ;  /* 0x0000202006004986 */ /* 0x000fe2000c10150c */
[C---:B------:R-:W-:Y:S01]  /*34d0*/  ISETP.GT.AND P0, PT, R4.reuse, 0x8, P0 ;  /* 0x000000080400780c */ /* 0x040fe20000704270 */
[-C--:B------:R-:W-:Y:S01]  /*34e0*/  FMUL R45, R45, R0.reuse ;  /* 0x000000002d2d7220 */ /* 0x080fe20000400000 */
[----:B------:R-:W-:Y:S01]  /*34f0*/  ISETP.GT.AND P2, PT, R3, 0x19, PT ;  /* 0x000000190300780c */ /* 0x000fe20003f44270 */
[----:B------:R-:W-:Y:S01]  /*3500*/  @P5 STG.E.U16 desc[UR12][R6.64+0x22], R33 ;  /* 0x0000222106005986 */ /* 0x000fe2000c10150c */
        /* <DEDUP_REMOVED lines=12> */
[----:B------:R-:W-:Y:S01]  /*35d0*/  ISETP.GT.AND P3, PT, R3, 0x20, PT ;  /* 0x000000200300780c */ /* 0x000fe20003f64270 */
[----:B------:R-:W-:Y:S01]  /*35e0*/  @P0 STG.E.U16 desc[UR12][R8.64+0x22], R35 ;  /* 0x0000222308000986 */ /* 0x000fe2000c10150c */
[C---:B------:R-:W-:Y:S01]  /*35f0*/  ISETP.GT.AND P1, PT, R4.reuse, 0x8, P1 ;  /* 0x000000080400780c */ /* 0x040fe20000f24270 */
[-C--:B------:R-:W-:Y:S01]  /*3600*/  FMUL R51, R51, R0.reuse ;  /* 0x0000000033337220 */ /* 0x080fe20000400000 */
[----:B------:R-:W-:Y:S01]  /*3610*/  ISETP.GT.AND P0, PT, R3, 0x21, PT ;  /* 0x000000210300780c */ /* 0x000fe20003f04270 */
[----:B------:R-:W-:Y:S01]  /*3620*/  @P4 STG.E.U16 desc[UR12][R6.64+0x30], R36 ;  /* 0x0000302406004986 */ /* 0x000fe2000c10150c */
[----:B------:R-:W-:Y:S01]  /*3630*/  ISETP.GT.AND P2, PT, R4, 0x8, P2 ;  /* 0x000000080400780c */ /* 0x000fe20001744270 */
[-C--:B------:R-:W-:Y:S01]  /*3640*/  FMUL R52, R52, R0.reuse ;  /* 0x0000000034347220 */ /* 0x080fe20000400000 */
[C---:B------:R-:W-:Y:S01]  /*3650*/  ISETP.GT.AND P4, PT, R4.reuse, RZ, P3 ;  /* 0x000000ff0400720c */ /* 0x040fe20001f84270 */
[----:B------:R-:W-:Y:S01]  /*3660*/  @P5 STG.E.U16 desc[UR12][R6.64+0x32], R37 ;  /* 0x0000322506005986 */ /* 0x000fe2000c10150c */
        /* <DEDUP_REMOVED lines=8> */
[----:B------:R-:W-:-:S02]  /*36f0*/  F2FP.BF16.F32.PACK_AB R41, RZ, R41 ;  /* 0x00000029ff29723e */ /* 0x000fc400000010ff */
[C---:B------:R-:W-:Y:S01]  /*3700*/  ISETP.GT.AND P3, PT, R4.reuse, 0x8, P3 ;  /* 0x000000080400780c */ /* 0x040fe20001f64270 */
[----:B------:R-:W-:Y:S01]  /*3710*/  @P2 STG.E.U16 desc[UR12][R8.64+0x32], R39 ;  /* 0x0000322708002986 */ /* 0x000fe2000c10150c */
[----:B------:R-:W-:Y:S02]  /*3720*/  ISETP.GT.AND P0, PT, R4, 0x8, P0 ;  /* 0x000000080400780c */ /* 0x000fe40000704270 */
[----:B------:R-:W-:Y:S01]  /*3730*/  F2FP.BF16.F32.PACK_AB R42, RZ, R42 ;  /* 0x0000002aff2a723e */ /* 0x000fe200000010ff */
[----:B------:R-:W-:Y:S01]  /*3740*/  @P4 STG.E.U16 desc[UR12][R6.64+0x40], R40 ;  /* 0x0000402806004986 */ /* 0x000fe2000c10150c */
[C---:B------:R-:W-:Y:S02]  /*3750*/  ISETP.GT.AND P4, PT, R3.reuse, 0x28, PT ;  /* 0x000000280300780c */ /* 0x040fe40003f84270 */
[----:B------:R-:W-:Y:S01]  /*3760*/  F2FP.BF16.F32.PACK_AB R43, RZ, R43 ;  /* 0x0000002bff2b723e */ /* 0x000fe200000010ff */
[----:B------:R-:W-:Y:S01]  /*3770*/  @P5 STG.E.U16 desc[UR12][R6.64+0x42], R41 ;  /* 0x0000422906005986 */ /* 0x000fe2000c10150c */
[----:B------:R-:W-:-:S02]  /*3780*/  ISETP.GT.AND P5, PT, R3, 0x29, PT ;  /* 0x000000290300780c */ /* 0x000fc40003fa4270 */
[C---:B------:R-:W-:Y:S01]  /*3790*/  ISETP.GT.AND P1, PT, R4.reuse, RZ, P4 ;  /* 0x000000ff0400720c */ /* 0x040fe20002724270 */
[----:B------:R-:W-:Y:S01]  /*37a0*/  @P3 STG.E.U16 desc[UR12][R8.64+0x40], R42 ;  /* 0x0000402a08003986 */ /* 0x000fe2000c10150c */
[----:B------:R-:W-:Y:S02]  /*37b0*/  ISETP.GT.AND P6, PT, R4, RZ, P5 ;  /* 0x000000ff0400720c */ /* 0x000fe40002fc4270 */
[----:B------:R-:W-:Y:S01]  /*37c0*/  F2FP.BF16.F32.PACK_AB R44, RZ, R44 ;  /* 0x0000002cff2c723e */ /* 0x000fe200000010ff */
[----:B------:R-:W-:Y:S01]  /*37d0*/  @P0 STG.E.U16 desc[UR12][R8.64+0x42], R43 ;  /* 0x0000422b08000986 */ /* 0x000fe2000c10150c */
[C---:B------:R-:W-:Y:S02]  /*37e0*/  ISETP.GT.AND P3, PT, R3.reuse, 0x30, PT ;  /* 0x000000300300780c */ /* 0x040fe40003f64270 */
[C---:B------:R-:W-:Y:S02]  /*37f0*/  ISETP.GT.AND P2, PT, R3.reuse, 0x31, PT ;  /* 0x000000310300780c */ /* 0x040fe40003f44270 */
[----:B------:R-:W-:-:S02]  /*3800*/  ISETP.GT.AND P0, PT, R3, 0x39, PT ;  /* 0x000000390300780c */ /* 0x000fc40003f04270 */
[C---:B------:R-:W-:Y:S01]  /*3810*/  ISETP.GT.AND P4, PT, R4.reuse, 0x8, P4 ;  /* 0x000000080400780c */ /* 0x040fe20002784270 */
[----:B------:R-:W-:Y:S01]  /*3820*/  @P1 STG.E.U16 desc[UR12][R6.64+0x50], R44 ;  /* 0x0000502c06001986 */ /* 0x000fe2000c10150c */
[----:B------:R-:W-:Y:S01]  /*3830*/  ISETP.GT.AND P1, PT, R3, 0x38, PT ;  /* 0x000000380300780c */ /* 0x000fe20003f24270 */
[----:B------:R-:W-:Y:S01]  /*3840*/  @P6 IMAD.MOV.U32 R2, RZ, RZ, R6 ;  /* 0x000000ffff026224 */ /* 0x000fe200078e0006 */
[----:B------:R-:W-:Y:S01]  /*3850*/  F2FP.BF16.F32.PACK_AB R45, RZ, R45 ;  /* 0x0000002dff2d723e */ /* 0x000fe200000010ff */
[----:B------:R-:W-:Y:S01]  /*3860*/  @P6 IMAD.MOV.U32 R3, RZ, RZ, R7 ;  /* 0x000000ffff036224 */ /* 0x000fe200078e0007 */
[----:B------:R-:W-:Y:S02]  /*3870*/  F2FP.BF16.F32.PACK_AB R46, RZ, R46 ;  /* 0x0000002eff2e723e */ /* 0x000fe400000010ff */
[----:B------:R-:W-:Y:S02]  /*3880*/  F2FP.BF16.F32.PACK_AB R47, RZ, R47 ;  /* 0x0000002fff2f723e */ /* 0x000fe400000010ff */
[----:B------:R0:W-:Y:S01]  /*3890*/  @P6 STG.E.U16 desc[UR12][R2.64+0x52], R45 ;  /* 0x0000522d02006986 */ /* 0x0001e2000c10150c */
[----:B------:R-:W-:-:S02]  /*38a0*/  ISETP.GT.AND P6, PT, R4, 0x8, P5 ;  /* 0x000000080400780c */ /* 0x000fc40002fc4270 */
[C---:B------:R-:W-:Y:S02]  /*38b0*/  ISETP.GT.AND P5, PT, R4.reuse, RZ, P3 ;  /* 0x000000ff0400720c */ /* 0x040fe40001fa4270 */
[----:B------:R-:W-:Y:S02]  /*38c0*/  ISETP.GT.AND P3, PT, R4, 0x8, P3 ;  /* 0x000000080400780c */ /* 0x000fe40001f64270 */
[----:B------:R-:W-:Y:S02]  /*38d0*/  F2FP.BF16.F32.PACK_AB R48, RZ, R48 ;  /* 0x00000030ff30723e */ /* 0x000fe400000010ff */
[----:B------:R-:W-:Y:S02]  /*38e0*/  F2FP.BF16.F32.PACK_AB R49, RZ, R49 ;  /* 0x00000031ff31723e */ /* 0x000fe400000010ff */
[----:B------:R-:W-:Y:S01]  /*38f0*/  F2FP.BF16.F32.PACK_AB R50, RZ, R50 ;  /* 0x00000032ff32723e */ /* 0x000fe200000010ff */
[----:B0-----:R-:W-:Y:S01]  /*3900*/  @P4 IMAD.MOV.U32 R2, RZ, RZ, R8 ;  /* 0x000000ffff024224 */ /* 0x001fe200078e0008 */
[----:B------:R-:W-:Y:S01]  /*3910*/  F2FP.BF16.F32.PACK_AB R51, RZ, R51 ;  /* 0x00000033ff33723e */ /* 0x000fe200000010ff */
[----:B------:R-:W-:Y:S01]  /*3920*/  @P4 IMAD.MOV.U32 R3, RZ, RZ, R9 ;  /* 0x000000ffff034224 */ /* 0x000fe200078e0009 */
[----:B------:R-:W-:-:S02]  /*3930*/  F2FP.BF16.F32.PACK_AB R52, RZ, R52 ;  /* 0x00000034ff34723e */ /* 0x000fc400000010ff */
[----:B------:R-:W-:Y:S02]  /*3940*/  F2FP.BF16.F32.PACK_AB R53, RZ, R53 ;  /* 0x00000035ff35723e */ /* 0x000fe400000010ff */
[----:B------:R0:W-:Y:S01]  /*3950*/  @P4 STG.E.U16 desc[UR12][R2.64+0x50], R46 ;  /* 0x0000502e02004986 */ /* 0x0001e2000c10150c */
[C---:B------:R-:W-:Y:S02]  /*3960*/  ISETP.GT.AND P4, PT, R4.reuse, RZ, P2 ;  /* 0x000000ff0400720c */ /* 0x040fe40001784270 */
[----:B------:R-:W-:Y:S02]  /*3970*/  ISETP.GT.AND P2, PT, R4, 0x8, P2 ;  /* 0x000000080400780c */ /* 0x000fe40001744270 */
[----:B------:R-:W-:Y:S01]  /*3980*/  F2FP.BF16.F32.PACK_AB R54, RZ, R54 ;  /* 0x00000036ff36723e */ /* 0x000fe200000010ff */
[----:B0-----:R-:W-:Y:S02]  /*3990*/  @P6 IMAD.MOV.U32 R2, RZ, RZ, R8 ;  /* 0x000000ffff026224 */ /* 0x001fe400078e0008 */
[----:B------:R-:W-:-:S05]  /*39a0*/  @P6 IMAD.MOV.U32 R3, RZ, RZ, R9 ;  /* 0x000000ffff036224 */ /* 0x000fca00078e0009 */
[----:B------:R0:W-:Y:S01]  /*39b0*/  @P6 STG.E.U16 desc[UR12][R2.64+0x52], R47 ;  /* 0x0000522f02006986 */ /* 0x0001e2000c10150c */
[C---:B------:R-:W-:Y:S02]  /*39c0*/  ISETP.GT.AND P6, PT, R4.reuse, RZ, P0 ;  /* 0x000000ff0400720c */ /* 0x040fe400007c4270 */
[----:B------:R-:W-:Y:S01]  /*39d0*/  ISETP.GT.AND P0, PT, R4, 0x8, P0 ;  /* 0x000000080400780c */ /* 0x000fe20000704270 */
[----:B0-----:R-:W-:Y:S02]  /*39e0*/  @P5 IMAD.MOV.U32 R2, RZ, RZ, R6 ;  /* 0x000000ffff025224 */ /* 0x001fe400078e0006 */
[----:B------:R-:W-:-:S05]  /*39f0*/  @P5 IMAD.MOV.U32 R3, RZ, RZ, R7 ;  /* 0x000000ffff035224 */ /* 0x000fca00078e0007 */
[----:B------:R0:W-:Y:S01]  /*3a00*/  @P5 STG.E.U16 desc[UR12][R2.64+0x60], R48 ;  /* 0x0000603002005986 */ /* 0x0001e2000c10150c */
[C---:B------:R-:W-:Y:S02]  /*3a10*/  ISETP.GT.AND P5, PT, R4.reuse, RZ, P1 ;  /* 0x000000ff0400720c */ /* 0x040fe40000fa4270 */
[----:B------:R-:W-:Y:S01]  /*3a20*/  ISETP.GT.AND P1, PT, R4, 0x8, P1 ;  /* 0x000000080400780c */ /* 0x000fe20000f24270 */
[----:B0-----:R-:W-:Y:S02]  /*3a30*/  @P4 IMAD.MOV.U32 R2, RZ, RZ, R6 ;  /* 0x000000ffff024224 */ /* 0x001fe400078e0006 */
[----:B------:R-:W-:-:S05]  /*3a40*/  @P4 IMAD.MOV.U32 R3, RZ, RZ, R7 ;  /* 0x000000ffff034224 */ /* 0x000fca00078e0007 */
[----:B------:R0:W-:Y:S02]  /*3a50*/  @P4 STG.E.U16 desc[UR12][R2.64+0x62], R49 ;  /* 0x0000623102004986 */ /* 0x0001e4000c10150c */
        /* <DEDUP_REMOVED lines=8> */
[----:B------:R0:W-:Y:S04]  /*3ae0*/  @P5 STG.E.U16 desc[UR12][R2.64+0x70], R52 ;  /* 0x0000703402005986 */ /* 0x0001e8000c10150c */
[----:B------:R1:W-:Y:S01]  /*3af0*/  @P6 STG.E.U16 desc[UR12][R6.64+0x72], R53 ;  /* 0x0000723506006986 */ /* 0x0003e2000c10150c */
[----:B0-----:R-:W-:Y:S02]  /*3b00*/  @P1 IMAD.MOV.U32 R2, RZ, RZ, R8 ;  /* 0x000000ffff021224 */ /* 0x001fe400078e0008 */
[----:B------:R-:W-:-:S05]  /*3b10*/  @P1 IMAD.MOV.U32 R3, RZ, RZ, R9 ;  /* 0x000000ffff031224 */ /* 0x000fca00078e0009 */
[----:B------:R1:W-:Y:S01]  /*3b20*/  @P1 STG.E.U16 desc[UR12][R2.64+0x70], R54 ;  /* 0x0000703602001986 */ /* 0x0003e2000c10150c */
[----:B------:R-:W-:Y:S05]  /*3b30*/  @!P0 EXIT ;  /* 0x000000000000894d */ /* 0x000fea0003800000 */
[----:B------:R-:W-:-:S05]  /*3b40*/  F2FP.BF16.F32.PACK_AB R0, RZ, R0 ;  /* 0x00000000ff00723e */ /* 0x000fca00000010ff */
[----:B------:R-:W-:Y:S01]  /*3b50*/  STG.E.U16 desc[UR12][R8.64+0x72], R0 ;  /* 0x0000720008007986 */ /* 0x000fe2000c10150c */
[----:B------:R-:W-:Y:S05]  /*3b60*/  EXIT ;  /* 0x000000000000794d */ /* 0x000fea0003800000 */
.L_x_14:
[----:B------:R-:W-:-:S13]  /*3b70*/  ISETP.NE.AND P0, PT, R15, RZ, PT ;  /* 0x000000ff0f00720c */ /* 0x000fda0003f05270 */
[----:B------:R-:W-:Y:S05]  /*3b80*/  @P0 EXIT ;  /* 0x000000000000094d */ /* 0x000fea0003800000 */
[----:B------:R-:W-:Y:S01]  /*3b90*/  ELECT P0, URZ, PT ;  /* 0x00000000003f782f */ /* 0x000fe20003800000 */
[----:B------:R-:W-:-:S12]  /*3ba0*/  BSSY B0, `(.L_x_89) ;  /* 0x0000073000007945 */ /* 0x000fd80003800000 */
[----:B------:R-:W-:Y:S05]  /*3bb0*/  @!P0 BRA `(.L_x_90) ;  /* 0x0000000400c48947 */ /* 0x000fea0003800000 */
[----:B------:R-:W-:-:S13]  /*3bc0*/  ISETP.GE.AND P0, PT, R11, 0x1, PT ;  /* 0x000000010b00780c */ /* 0x000fda0003f06270 */
[----:B------:R-:W-:Y:S05]  /*3bd0*/  @!P0 BRA `(.L_x_90) ;  /* 0x0000000400bc8947 */ /* 0x000fea0003800000 */
[----:B------:R-:W0:Y:S01]  /*3be0*/  S2R R3, SR_CgaCtaId ;  /* 0x0000000000037919 */ /* 0x000e220000008800 */
[----:B------:R-:W-:Y:S01]  /*3bf0*/  IMAD.SHL.U32 R23, R7, 0x40, RZ ;  /* 0x0000004007177824 */ /* 0x000fe200078e00ff */
[----:B------:R-:W-:Y:S01]  /*3c00*/  ULDC UR4, c[0x0][0x384] ;  /* 0x0000e10000047ab9 */ /* 0x000fe20000000800 */
[----:B------:R-:W-:Y:S01]  /*3c10*/  LOP3.LUT P0, RZ, R6, 0x1f, RZ, 0xc0, !PT ;  /* 0x0000001f06ff7812 */ /* 0x000fe2000780c0ff */
[----:B------:R-:W-:Y:S01]  /*3c20*/  ULDC UR5, c[0x0][0x388] ;  /* 0x0000e20000057ab9 */ /* 0x000fe20000000800 */
[C---:B------:R-:W-:Y:S01]  /*3c30*/  ISETP.NE.AND P1, PT, R10.reuse, RZ, PT ;  /* 0x000000ff0a00720c */ /* 0x040fe20003f25270 */
[----:B------:R-:W-:Y:S01]  /*3c40*/  IMAD.MOV.U32 R5, RZ, RZ, 0x1 ;  /* 0x00000001ff057424 */ /* 0x000fe200078e00ff */
[----:B------:R-:W-:Y:S02]  /*3c50*/  ISETP.NE.OR P0, PT, R10, RZ, !P0 ;  /* 0x000000ff0a00720c */ /* 0x000fe40004705670 */
[----:B------:R-:W-:Y:S02]  /*3c60*/  CS2R R6, SRZ ;  /* 0x0000000000067805 */ /* 0x000fe4000001ff00 */
[----:B------:R-:W-:Y:S01]  /*3c70*/  LOP3.LUT R20, R4, 0x2, RZ, 0xfc, !PT ;  /* 0x0000000204147812 */ /* 0x000fe200078efcff */
[----:B------:R-:W-:-:S02]  /*3c80*/  IMAD.MOV.U32 R15, RZ, RZ, RZ ;  /* 0x000000ffff0f7224 */ /* 0x000fc400078e00ff */
[----:B------:R-:W-:Y:S02]  /*3c90*/  IMAD.MOV.U32 R8, RZ, RZ, RZ ;  /* 0x000000ffff087224 */ /* 0x000fe400078e00ff */
[----:B0----5:R-:W-:-:S05]  /*3ca0*/  IMAD.SHL.U32 R0, R3, 0x20, RZ ;  /* 0x0000002003007824 */ /* 0x021fca00078e00ff */
[----:B---3--:R-:W-:Y:S01]  /*3cb0*/  LOP3.LUT R2, R0, 0x20, RZ, 0xc0, !PT ;  /* 0x0000002000027812 */ /* 0x008fe200078ec0ff */
[----:B------:R-:W-:-:S04]  /*3cc0*/  IMAD R0, R16, R17, RZ ;  /* 0x0000001110007224 */ /* 0x000fc800078e02ff */
[----:B------:R-:W-:Y:S02]  /*3cd0*/  IMAD R9, R9, 0x40, R2 ;  /* 0x0000004009097824 */ /* 0x000fe400078e0202 */
[----:B------:R-:W-:Y:S02]  /*3ce0*/  IMAD.SHL.U32 R2, R3, 0x800, RZ ;  /* 0x0000080003027824 */ /* 0x000fe400078e00ff */
[----:B------:R-:W-:-:S03]  /*3cf0*/  IMAD.HI.U32 R3, R23, UR4, RZ ;  /* 0x0000000417037c27 */ /* 0x000fc6000f8e00ff */
[----:B------:R-:W-:Y:S01]  /*3d00*/  LOP3.LUT R2, R2, 0x800, RZ, 0xc0, !PT ;  /* 0x0000080002027812 */ /* 0x000fe200078ec0ff */
[----:B------:R-:W-:Y:S01]  /*3d10*/  IMAD R0, R13, R0, 0x1 ;  /* 0x000000010d007424 */ /* 0x000fe200078e0200 */
[----:B------:R-:W-:-:S07]  /*3d20*/  SHF.R.U32.HI R3, RZ, UR5, R3 ;  /* 0x00000005ff037c19 */ /* 0x000fce0008011603 */
.L_x_94:
[----:B------:R-:W0:Y:S01]  /*3d30*/  S2R R17, SR_CgaCtaId ;  /* 0x0000000000117919 */ /* 0x000e220000008800 */
[----:B------:R-:W-:-:S04]  /*3d40*/  MOV R10, 0x400 ;  /* 0x00000400000a7802 */ /* 0x000fc80000000f00 */
[----:B0-----:R-:W-:Y:S02]  /*3d50*/  LEA R14, R17, R10, 0x18 ;  /* 0x0000000a110e7211 */ /* 0x001fe400078ec0ff */
[----:B------:R-:W-:-:S03]  /*3d60*/  SHF.L.U32 R10, R5, 0x1f, RZ ;  /* 0x0000001f050a7819 */ /* 0x000fc600000006ff */
[----:B------:R-:W-:-:S07]  /*3d70*/  IMAD R21, R7, 0x8, R14 ;  /* 0x0000000807157824 */ /* 0x000fce00078e020e */
.L_x_91:
[----:B0-----:R0:W1:Y:S02]  /*3d80*/  SYNCS.PHASECHK.TRANS64.TRYWAIT P2, [R21+URZ+0x38070], R10 ;  /* 0x0380700a150075a7 */ /* 0x001064000804017f */
[----:B-1----:R-:W-:Y:S05]  /*3d90*/  @!P2 NANOSLEEP.SYNCS 0x989680 ;  /* 0x009896800000a95d */ /* 0x002fea0003900000 */
[----:B------:R-:W1:Y:S02]  /*3da0*/  @!P2 SYNCS.PHASECHK.TRANS64 P2, [R21+URZ+0x38070], R10 ;  /* 0x0380700a1500a5a7 */ /* 0x000e64000804007f */
[----:B-1----:R-:W-:Y:S05]  /*3db0*/  @!P2 BRA `(.L_x_91) ;  /* 0xfffffffc00f0a947 */ /* 0x002fea000383ffff */
[----:B0-----:R-:W0:Y:S02]  /*3dc0*/  @!P1 LDC R10, c[0x0][0x500] ;  /* 0x00014000ff0a9b82 */ /* 0x001e240000000800 */
[----:B0-----:R0:W-:Y:S02]  /*3dd0*/  @!P1 SYNCS.ARRIVE.TRANS64 RZ, [R21+URZ+0x38000], R10 ;  /* 0x0380000a15ff99a7 */ /* 0x0011e4000800003f */
[----:B0-----:R-:W-:-:S04]  /*3de0*/  PRMT R10, R20, 0x9910, RZ ;  /* 0x00009910140a7816 */ /* 0x001fc800000000ff */
[----:B------:R-:W-:-:S13]  /*3df0*/  ISETP.NE.AND P2, PT, R10, 0x2, PT ;  /* 0x000000020a00780c */ /* 0x000fda0003f45270 */
[----:B------:R-:W-:Y:S05]  /*3e00*/  @P2 BRA `(.L_x_92) ;  /* 0x0000000000042947 */ /* 0x000fea0003800000 */
[----:B------:R-:W-:Y:S01]  /*3e10*/  BPT.TRAP 0x1 ;  /* 0x000000040000795c */ /* 0x000fe20000300000 */
.L_x_92:
[----:B------:R-:W-:Y:S05]  /*3e20*/  @P0 BRA `(.L_x_93) ;  /* 0x0000000000040947 */ /* 0x000fea0003800000 */
[----:B------:R-:W-:Y:S01]  /*3e30*/  BPT.TRAP 0x1 ;  /* 0x000000040000795c */ /* 0x000fe20000300000 */
.L_x_93:
[----:B------:R-:W0:Y:S01]  /*3e40*/  LDC R12, c[0x0][0x380] ;  /* 0x0000e000ff0c7b82 */ /* 0x000e220000000800 */
[----:B------:R-:W-:Y:S01]  /*3e50*/  R2UR UR4, R3 ;  /* 0x00000000030472ca */ /* 0x000fe200000e0000 */
[----:B------:R-:W-:Y:S01]  /*3e60*/  ULDC UR20, c[0x0][0x38c] ;  /* 0x0000e30000147ab9 */ /* 0x000fe20000000800 */
[----:B------:R-:W-:Y:S01]  /*3e70*/  R2UR UR5, R23 ;  /* 0x00000000170572ca */ /* 0x000fe200000e0000 */
[----:B------:R-:W-:Y:S01]  /*3e80*/  UISETP.NE.AND UP0, UPT, UR20, 0x1, UPT ;  /* 0x000000011400788c */ /* 0x000fe2000bf05270 */
[----:B------:R-:W-:Y:S01]  /*3e90*/  IMAD R10, R7, 0x1000, R2 ;  /* 0x00001000070a7824 */ /* 0x000fe200078e0202 */
[----:B------:R-:W-:Y:S01]  /*3ea0*/  R2UR UR17, R21 ;  /* 0x00000000151172ca */ /* 0x000fe200000e0000 */
[----:B------:R-:W-:Y:S01]  /*3eb0*/  VIADD R0, R0, 0xffffffff ;  /* 0xffffffff00007836 */ /* 0x000fe20000000000 */
[----:B------:R-:W1:Y:S01]  /*3ec0*/  LDC.64 R16, c[0x0][0x3b8] ;  /* 0x0000ee00ff107b82 */ /* 0x000e620000000a00 */
[----:B------:R-:W-:Y:S01]  /*3ed0*/  IMAD R10, R10, 0x2, R14 ;  /* 0x000000020a0a7824 */ /* 0x000fe200078e020e */
[C---:B------:R-:W-:Y:S01]  /*3ee0*/  R2UR UR18, R8.reuse ;  /* 0x00000000081272ca */ /* 0x040fe200000e0000 */
[----:B------:R-:W-:Y:S01]  /*3ef0*/  VIADD R8, R8, 0x1 ;  /* 0x0000000108087836 */ /* 0x000fe20000000000 */
[----:B------:R-:W-:Y:S01]  /*3f00*/  R2UR UR9, R14 ;  /* 0x000000000e0972ca */ /* 0x000fe200000e0000 */
[----:B------:R-:W-:Y:S01]  /*3f10*/  ULDC.64 UR24, c[0x0][0x198] ;  /* 0x0000660000187ab9 */ /* 0x000fe20000000a00 */
[----:B------:R-:W-:Y:S01]  /*3f20*/  R2UR UR8, R10 ;  /* 0x000000000a0872ca */ /* 0x000fe200000e0000 */
[----:B------:R-:W-:Y:S01]  /*3f30*/  @UP0 ULDC.64 UR10, c[0x0][0x390] ;  /* 0x0000e400000a0ab9 */ /* 0x000fe20000000a00 */
[----:B------:R-:W1:Y:S01]  /*3f40*/  LDC.64 R18, c[0x0][0x3d8] ;  /* 0x0000f600ff127b82 */ /* 0x000e620000000a00 */
[----:B------:R-:W-:Y:S01]  /*3f50*/  R2UR UR16, R7 ;  /* 0x00000000071072ca */ /* 0x000fe200000e0000 */
[----:B------:R-:W-:Y:S01]  /*3f60*/  ULDC.64 UR14, c[0x0][0x3b0] ;  /* 0x0000ec00000e7ab9 */ /* 0x000fe20000000a00 */
[----:B------:R-:W-:Y:S01]  /*3f70*/  R2UR UR12, R15 ;  /* 0x000000000f0c72ca */ /* 0x000fe200000e0000 */
[----:B------:R-:W-:Y:S01]  /*3f80*/  ULDC.64 UR22, c[0x0][0x3d0] ;  /* 0x0000f40000167ab9 */ /* 0x000fe20000000a00 */
[----:B------:R-:W-:Y:S01]  /*3f90*/  R2UR UR13, R6 ;  /* 0x00000000060d72ca */ /* 0x000fe200000e0000 */
[----:B------:R-:W-:Y:S01]  /*3fa0*/  UIADD3 UR17, UR17, 0x38000, URZ ;  /* 0x0003800011117890 */ /* 0x000fe2000fffe03f */
[----:B------:R-:W-:Y:S01]  /*3fb0*/  ISETP.GT.AND P5, PT, R0, 0x1, PT ;  /* 0x000000010000780c */ /* 0x000fe20003fa4270 */
[----:B------:R-:W2:Y:S01]  /*3fc0*/  LDC R21, c[0x0][0x3c8] ;  /* 0x0000f200ff157b82 */ /* 0x000ea20000000800 */
[----:B0-----:R-:W-:Y:S01]  /*3fd0*/  ISETP.NE.AND P2, PT, R12, 0x1, PT ;  /* 0x000000010c00780c */ /* 0x001fe20003f45270 */
[----:B------:R-:W-:Y:S01]  /*3fe0*/  USHF.L.U32 UR18, UR18, 0x6, URZ ;  /* 0x0000000612127899 */ /* 0x000fe2000800063f */
[----:B------:R-:W-:Y:S01]  /*3ff0*/  VIADD R7, R7, 0x1 ;  /* 0x0000000107077836 */ /* 0x000fe20000000000 */
[----:B------:R-:W-:-:S02]  /*4000*/  UIADD3 UR8, UR8, 0x1c000, URZ ;  /* 0x0001c00008087890 */ /* 0x000fc4000fffe03f */
[----:B------:R-:W-:Y:S02]  /*4010*/  ULEA UR16, UR16, UR9, 0xd ;  /* 0x0000000910107291 */ /* 0x000fe4000f8e683f */
[----:B------:R-:W-:Y:S01]  /*4020*/  ISETP.NE.AND P4, PT, R7, 0xe, PT ;  /* 0x0000000e0700780c */ /* 0x000fe20003f85270 */
[----:B------:R-:W-:Y:S01]  /*4030*/  UMOV UR26, 0x30000 ;  /* 0x00030000001a7882 */ /* 0x000fe20000000000 */
[----:B------:R-:W-:Y:S01]  /*4040*/  UMOV UR28, 0x0 ;  /* 0x00000000001c7882 */ /* 0x000fe20000000000 */
[----:B------:R-:W-:Y:S01]  /*4050*/  UMOV UR29, 0x10000000 ;  /* 0x10000000001d7882 */ /* 0x000fe20000000000 */
[----:B------:R-:W-:Y:S01]  /*4060*/  UMOV UR9, UR17 ;  /* 0x0000001100097c82 */ /* 0x000fe20008000000 */
[----:B------:R-:W-:Y:S01]  /*4070*/  SEL R14, RZ, 0x1, P4 ;  /* 0x00000001ff0e7807 */ /* 0x000fe20002000000 */
[----:B------:R-:W-:Y:S01]  /*4080*/  @P2 IMAD.U32 R22, RZ, RZ, UR4 ;  /* 0x00000004ff162e24 */ /* 0x000fe2000f8e00ff */
[----:B------:R-:W-:Y:S01]  /*4090*/  UIADD3 UR4, UP1, UR24, 0xf0, URZ ;  /* 0x000000f018047890 */ /* 0x000fe2000ff3e03f */
[----:B-1----:R-:W-:Y:S01]  /*40a0*/  IMAD R10, R15, R16, R18 ;  /* 0x000000100f0a7224 */ /* 0x002fe200078e0212 */
[----:B------:R-:W-:Y:S01]  /*40b0*/  UIADD3 UR24, UP2, UR24, 0x1f0, URZ ;  /* 0x000001f018187890 */ /* 0x000fe2000ff5e03f */
[----:B------:R-:W-:Y:S01]  /*40c0*/  IMAD R17, R6, R17, R19 ;  /* 0x0000001106117224 */ /* 0x000fe200078e0213 */
[----:B------:R-:W-:-:S02]  /*40d0*/  @P2 R2UR UR5, R22 ;  /* 0x00000000160522ca */ /* 0x000fc400000e0000 */
[----:B------:R-:W-:Y:S02]  /*40e0*/  ISETP.NE.AND P2, PT, R8, R13, PT ;  /* 0x0000000d0800720c */ /* 0x000fe40003f45270 */
[----:B------:R-:W-:Y:S02]  /*40f0*/  PRMT R10, R10, 0x40, R17 ;  /* 0x000000400a0a7816 */ /* 0x000fe40000000011 */
[----:B------:R-:W-:Y:S02]  /*4100*/  LOP3.LUT R5, R5, R14, RZ, 0x3c, !PT ;  /* 0x0000000e05057212 */ /* 0x000fe400078e3cff */
[----:B------:R-:W-:Y:S02]  /*4110*/  SEL R8, R8, RZ, P2 ;  /* 0x000000ff08087207 */ /* 0x000fe40001000000 */
[----:B------:R-:W-:-:S03]  /*4120*/  SEL R7, R7, RZ, P4 ;  /* 0x000000ff07077207 */ /* 0x000fc60002000000 */
[----:B------:R-:W-:Y:S02]  /*4130*/  UIADD3 UR6, -UR5, URZ, URZ ;  /* 0x0000003f05067290 */ /* 0x000fe4000fffe13f */
[----:B------:R-:W-:-:S04]  /*4140*/  UMOV UR21, UR5 ;  /* 0x0000000500157c82 */ /* 0x000fc80008000000 */
[----:B------:R-:W-:Y:S01]  /*4150*/  IMAD R12, R12, UR6, R23 ;  /* 0x000000060c0c7c24 */ /* 0x000fe2000f8e0217 */
[----:B------:R-:W-:-:S03]  /*4160*/  UIMAD.WIDE.U32 UR6, UR5, UR10, URZ ;  /* 0x0000000a050672a5 */ /* 0x000fc6000f8e003f */
[----:B------:R-:W-:Y:S01]  /*4170*/  UMOV UR10, UR18 ;  /* 0x00000012000a7c82 */ /* 0x000fe20008000000 */
[----:B------:R-:W-:Y:S01]  /*4180*/  @UP0 USHF.R.U32.HI UR21, URZ, UR11, UR7 ;  /* 0x0000000b3f150299 */ /* 0x000fe20008011607 */
[----:B------:R-:W-:Y:S01]  /*4190*/  R2UR UR19, R12 ;  /* 0x000000000c1372ca */ /* 0x000fe200000e0000 */
[----:B------:R-:W-:Y:S01]  /*41a0*/  VIADD R12, R15, 0x1 ;  /* 0x000000010f0c7836 */ /* 0x000fe20000000000 */
[----:B------:R-:W-:Y:S01]  /*41b0*/  R2UR UR7, R10 ;  /* 0x000000000a0772ca */ /* 0x000fe200000e0000 */
[----:B------:R-:W-:Y:S01]  /*41c0*/  @P2 IMAD.MOV R12, RZ, RZ, R15 ;  /* 0x000000ffff0c2224 */ /* 0x000fe200078e020f */
[----:B------:R-:W-:Y:S01]  /*41d0*/  UIADD3 UR6, -UR21, URZ, URZ ;  /* 0x0000003f15067290 */ /* 0x000fe2000fffe13f */
[----:B------:R-:W-:Y:S01]  /*41e0*/  R2UR UR11, R9 ;  /* 0x00000000090b72ca */ /* 0x000fe200000e0000 */
[----:B------:R-:W-:Y:S02]  /*41f0*/  VIADD R10, R6, 0x1 ;  /* 0x00000001060a7836 */ /* 0x000fe40000000000 */
[----:B------:R-:W-:Y:S01]  /*4200*/  UIMAD UR20, UR20, UR6, UR5 ;  /* 0x00000006141472a4 */ /* 0x000fe2000f8e0205 */
[----:B--2---:R-:W-:Y:S01]  /*4210*/  ISETP.NE.AND P3, PT, R12, R21, PT ;  /* 0x000000150c00720c */ /* 0x004fe20003f65270 */
[----:B------:R-:W-:-:S02]  /*4220*/  UIADD3.X UR5, URZ, UR25, URZ, UP1, !UPT ;  /* 0x000000193f057290 */ /* 0x000fc40008ffe43f */
[----:B------:R-:W-:Y:S01]  /*4230*/  UIMAD UR20, UR20, UR15, UR23 ;  /* 0x0000000f141472a4 */ /* 0x000fe2000f8e0217 */
[----:B------:R-:W-:Y:S01]  /*4240*/  SEL R15, R12, RZ, P3 ;  /* 0x000000ff0c0f7207 */ /* 0x000fe20001800000 */
[----:B------:R-:W-:Y:S02]  /*4250*/  UIMAD UR19, UR19, UR14, UR22 ;  /* 0x0000000e131372a4 */ /* 0x000fe4000f8e0216 */
[----:B------:R-:W-:Y:S02]  /*4260*/  UPRMT UR6, UR7, 0x5410, URZ ;  /* 0x0000541007067896 */ /* 0x000fe4000800003f */
[----:B------:R-:W-:-:S04]  /*4270*/  UIADD3.X UR25, URZ, UR25, URZ, UP2, !UPT ;  /* 0x000000193f197290 */ /* 0x000fc800097fe43f */
[----:B------:R-:W-:-:S03]  /*4280*/  @P3 IMAD.MOV R10, RZ, RZ, R6 ;  /* 0x000000ffff0a3224 */ /* 0x000fc600078e0206 */
[----:B------:R0:W-:Y:S01]  /*4290*/  UTMALDG.4D.IM2COL [UR16], [UR4], UR6 ;  /* 0x00000010040073b4 */ /* 0x0001e20008058006 */
[----:B------:R-:W-:Y:S01]  /*42a0*/  IMAD.MOV.U32 R6, RZ, RZ, R10 ;  /* 0x000000ffff067224 */ /* 0x000fe200078e000a */
[----:B------:R0:W-:Y:S02]  /*42b0*/  UTMALDG.4D.MULTICAST [UR8], [UR24], UR26, desc[UR28] ;  /* 0x00001c08180073b4 */ /* 0x0001e4000801981a */
[----:B0-----:R-:W-:Y:S05]  /*42c0*/  @P5 BRA `(.L_x_94) ;  /* 0xfffffff800985947 */ /* 0x001fea000383ffff */
.L_x_90:
[----:B------:R-:W-:Y:S05]  /*42d0*/  BSYNC B0 ;  /* 0x0000000000007941 */ /* 0x000fea0003800000 */
.L_x_89:
[----:B------:R-:W-:Y:S01]  /*42e0*/  ISETP.GE.U32.AND P0, PT, R11, 0xe, PT ;  /* 0x0000000e0b00780c */ /* 0x000fe20003f06070 */
[----:B------:R-:W-:-:S12]  /*42f0*/  IMAD.MOV.U32 R5, RZ, RZ, 0x1 ;  /* 0x00000001ff057424 */ /* 0x000fd800078e00ff */
[----:B------:R-:W-:Y:S05]  /*4300*/  @!P0 BRA `(.L_x_95) ;  /* 0x00000000001c8947 */ /* 0x000fea0003800000 */
[----:B---3-5:R-:W-:-:S05]  /*4310*/  SHF.R.U32.HI R2, RZ, 0x1, R11 ;  /* 0x00000001ff027819 */ /* 0x028fca000001160b */
[----:B------:R-:W-:-:S05]  /*4320*/  IMAD.WIDE.U32 R2, R2, -0x6db6db6d, RZ ;  /* 0x9249249302027825 */ /* 0x000fca00078e00ff */
[----:B------:R-:W-:-:S04]  /*4330*/  SHF.R.U32.HI R0, RZ, 0x2, R3 ;  /* 0x00000002ff007819 */ /* 0x000fc80000011603 */
[----:B------:R-:W-:-:S04]  /*4340*/  LOP3.LUT R0, R0, 0x1, RZ, 0xc0, !PT ;  /* 0x0000000100007812 */ /* 0x000fc800078ec0ff */
[----:B------:R-:W-:-:S04]  /*4350*/  ISETP.NE.U32.AND P0, PT, R0, 0x1, PT ;  /* 0x000000010000780c */ /* 0x000fc80003f05070 */
[----:B------:R-:W-:-:S04]  /*4360*/  ISETP.NE.U32.AND.EX P0, PT, RZ, RZ, PT, P0 ;  /* 0x000000ffff00720c */ /* 0x000fc80003f05100 */
[----:B------:R-:W-:-:S09]  /*4370*/  SEL R5, RZ, 0x1, !P0 ;  /* 0x00000001ff057807 */ /* 0x000fd20004000000 */
.L_x_95:
[----:B------:R-:W-:Y:S05]  /*4380*/  WARPSYNC.ALL ;  /* 0x0000000000007948 */ /* 0x000fea0003800000 */
[----:B------:R-:W-:-:S13]  /*4390*/  ELECT P0, URZ, PT ;  /* 0x00000000003f782f */ /* 0x000fda0003800000 */
[----:B------:R-:W-:Y:S05]  /*43a0*/  @!P0 EXIT ;  /* 0x000000000000894d */ /* 0x000fea0003800000 */
[----:B------:R-:W-:-:S04]  /*43b0*/  LOP3.LUT R4, R4, 0x2, RZ, 0xfc, !PT ;  /* 0x0000000204047812 */ /* 0x000fc800078efcff */
[----:B------:R-:W-:-:S13]  /*43c0*/  ISETP.NE.AND P0, PT, R4, 0x3, PT ;  /* 0x000000030400780c */ /* 0x000fda0003f05270 */
[----:B------:R-:W-:Y:S05]  /*43d0*/  @!P0 BRA `(.L_x_96) ;  /* 0x0000000000048947 */ /* 0x000fea0003800000 */
[----:B------:R-:W-:Y:S01]  /*43e0*/  BPT.TRAP 0x1 ;  /* 0x000000040000795c */ /* 0x000fe20000300000 */
.L_x_96:
[----:B------:R-:W0:Y:S01]  /*43f0*/  S2R R7, SR_CgaCtaId ;  /* 0x0000000000077919 */ /* 0x000e220000008800 */
[----:B---3-5:R-:W-:Y:S02]  /*4400*/  SHF.R.U32.HI R2, RZ, 0x1, R11 ;  /* 0x00000001ff027819 */ /* 0x028fe4000001160b */
[----:B------:R-:W-:-:S03]  /*4410*/  MOV R0, 0x400 ;  /* 0x0000040000007802 */ /* 0x000fc60000000f00 */
[----:B------:R-:W-:-:S05]  /*4420*/  IMAD.WIDE.U32 R2, R2, -0x6db6db6d, RZ ;  /* 0x9249249302027825 */ /* 0x000fca00078e00ff */
[----:B------:R-:W-:Y:S02]  /*4430*/  SHF.R.U32.HI R2, RZ, 0x2, R3 ;  /* 0x00000002ff027819 */ /* 0x000fe40000011603 */
[----:B------:R-:W-:-:S03]  /*4440*/  SHF.L.U32 R3, R5, 0x1f, RZ ;  /* 0x0000001f05037819 */ /* 0x000fc600000006ff */
[----:B------:R-:W-:Y:S01]  /*4450*/  IMAD R11, R2, -0xe, R11 ;  /* 0xfffffff2020b7824 */ /* 0x000fe200078e020b */
[----:B0-----:R-:W-:-:S05]  /*4460*/  LEA R0, R7, R0, 0x18 ;  /* 0x0000000007007211 */ /* 0x001fca00078ec0ff */
[----:B------:R-:W-:-:S04]  /*4470*/  VIADD R0, R0, 0x38070 ;  /* 0x0003807000007836 */ /* 0x000fc80000000000 */
[----:B------:R-:W-:-:S07]  /*4480*/  IMAD R2, R11, 0x8, R0 ;  /* 0x000000080b027824 */ /* 0x000fce00078e0200 */
.L_x_97:
[----:B0-----:R0:W1:Y:S02]  /*4490*/  SYNCS.PHASECHK.TRANS64.TRYWAIT P0, [R2+URZ], R3 ;  /* 0x00000003020075a7 */ /* 0x001064000800017f */
[----:B-1----:R-:W-:Y:S05]  /*44a0*/  @!P0 NANOSLEEP.SYNCS 0x989680 ;  /* 0x009896800000895d */ /* 0x002fea0003900000 */
[----:B------:R-:W1:Y:S02]  /*44b0*/  @!P0 SYNCS.PHASECHK.TRANS64 P0, [R2+URZ], R3 ;  /* 0x00000003020085a7 */ /* 0x000e64000800007f */
[----:B-1----:R-:W-:Y:S05]  /*44c0*/  @!P0 BRA `(.L_x_97) ;  /* 0xfffffffc00f08947 */ /* 0x002fea000383ffff */
[----:B------:R-:W-:-:S05]  /*44d0*/  VIADD R11, R11, 0x1 ;  /* 0x000000010b0b7836 */ /* 0x000fca0000000000 */
[----:B------:R-:W-:-:S04]  /*44e0*/  ISETP.NE.AND P0, PT, R11, 0xe, PT ;  /* 0x0000000e0b00780c */ /* 0x000fc80003f05270 */
[----:B0-----:R-:W-:Y:S02]  /*44f0*/  SEL R2, RZ, 0x1, P0 ;  /* 0x00000001ff027807 */ /* 0x001fe40000000000 */
[----:B------:R-:W-:Y:S02]  /*4500*/  SEL R11, R11, RZ, P0 ;  /* 0x000000ff0b0b7207 */ /* 0x000fe40000000000 */
[----:B------:R-:W-:-:S03]  /*4510*/  LOP3.LUT R5, R5, R2, RZ, 0x3c, !PT ;  /* 0x0000000205057212 */ /* 0x000fc600078e3cff */
[----:B------:R-:W-:Y:S01]  /*4520*/  IMAD R2, R11, 0x8, R0 ;  /* 0x000000080b027824 */ /* 0x000fe200078e0200 */
[----:B------:R-:W-:-:S07]  /*4530*/  SHF.L.U32 R3, R5, 0x1f, RZ ;  /* 0x0000001f05037819 */ /* 0x000fce00000006ff */
.L_x_98:
        /* <DEDUP_REMOVED lines=11> */
.L_x_99:
        /* <DEDUP_REMOVED lines=11> */
.L_x_100:
        /* <DEDUP_REMOVED lines=11> */
.L_x_101:
        /* <DEDUP_REMOVED lines=11> */
.L_x_102:
        /* <DEDUP_REMOVED lines=11> */
.L_x_103:
        /* <DEDUP_REMOVED lines=11> */
.L_x_104:
        /* <DEDUP_REMOVED lines=11> */
.L_x_105:
        /* <DEDUP_REMOVED lines=11> */
.L_x_106:
        /* <DEDUP_REMOVED lines=11> */
.L_x_107:
        /* <DEDUP_REMOVED lines=11> */
.L_x_108:
        /* <DEDUP_REMOVED lines=11> */
.L_x_109:
        /* <DEDUP_REMOVED lines=11> */
.L_x_110:
[----:B0-----:R0:W1:Y:S02]  /*4d80*/  SYNCS.PHASECHK.TRANS64.TRYWAIT P0, [R11+URZ], R0 ;  /* 0x000000000b0075a7 */ /* 0x001064000800017f */
[----:B-1----:R-:W-:Y:S05]  /*4d90*/  @!P0 NANOSLEEP.SYNCS 0x989680 ;  /* 0x009896800000895d */ /* 0x002fea0003900000 */
[----:B------:R-:W1:Y:S02]  /*4da0*/  @!P0 SYNCS.PHASECHK.TRANS64 P0, [R11+URZ], R0 ;  /* 0x000000000b0085a7 */ /* 0x000e64000800007f */
[----:B-1----:R-:W-:Y:S05]  /*4db0*/  @P0 EXIT ;  /* 0x000000000000094d */ /* 0x002fea0003800000 */
[----:B------:R-:W-:Y:S05]  /*4dc0*/  BRA `(.L_x_110) ;  /* 0xfffffffc00ec7947 */ /* 0x000fea000383ffff */
.L_x_111:
[----:B------:R-:W-:-:S00]  /*4dd0*/  BRA `(.L_x_111) ;  /* 0xfffffffc00fc7947 */ /* 0x000fc0000383ffff */
[----:B------:R-:W-:-:S00]  /*4de0*/  NOP ;  /* 0x0000000000007918 */ /* 0x000fc00000000000 */
        /* <DEDUP_REMOVED lines=9> */
.L_x_112:


//--------------------- .nv.shared._ZN7cutlass13device_kernelINS_4conv6kernel13ConvUniversalINS1_16ConvProblemShapeILNS1_8OperatorE0ELi2EEENS1_10collective14CollectiveConvINS1_46MainloopSm90TmaGmmaWarpSpecializedImplicitGemmILS5_0ELi14ELi2EN4cute5tupleIJNSA_1CILi2EEENSC_ILi1EEESE_EEENS1_36KernelImplicitTmaWarpSpecializedSm90ELi1EEENSB_IJNSC_ILi64EEESI_NSB_IJSI_EEEEEENS_10bfloat16_tESL_NSA_8TiledMMAINSA_8MMA_AtomIJNSA_4SM904GMMA27MMA_64x64x16_F32BF16BF16_SSILNSP_5MajorE0ELSR_0ELNSP_7ScaleInE1ELSS_1EEEEEENSA_6LayoutINSB_IJSE_SE_SE_EEENSB_IJNSC_ILi0EEESX_SX_EEEEENSB_IJNSA_10UnderscoreES10_S10_EEEEENS7_6detail26Sm90ImplicitGemmTileTraitsINSA_20SM90_TMA_LOAD_IM2COLENSA_14ComposedLayoutINSA_7SwizzleILi3ELi4ELi3EEENSA_18smem_ptr_flag_bitsILi16EEENSV_INSB_IJNSB_IJNSC_ILi8EEES1B_EEENSB_IJSI_SE_EEENSB_IJSE_NSC_ILi14EEEEEEEEENSB_IJNSB_IJSI_NSC_ILi512EEEEEENSB_IJSE_SX_EEENSB_IJSX_NSC_ILi4096EEEEEEEEEEEEEvEENS14_INSA_23SM90_TMA_LOAD_MULTICASTES1O_vEEEENS_8epilogue10collective6detail29Sm90TmaWarpSpecializedAdapterINS1U_15DefaultEpilogueISL_NSB_IJNSB_IJlllEEESE_SX_EEES1Z_NS1T_6thread17LinearCombinationISL_Li1EffLNS20_9ScaleType4KindE0ELNS_15FloatRoundStyleE2ESL_EENS_4gemm15EpilogueDefaultEEEEEvvEEEEvNT_6ParamsE --------------------------
	.section	.nv.shared._ZN7cutlass13device_kernelINS_4conv6kernel13ConvUniversalINS1_16ConvProblemShapeILNS1_8OperatorE0ELi2EEENS1_10collective14CollectiveConvINS1_46MainloopSm90TmaGmmaWarpSpecializedImplicitGemmILS5_0ELi14ELi2EN4cute5tupleIJNSA_1CILi2EEENSC_ILi1EEESE_EEENS1_36KernelImplicitTmaWarpSpecializedSm90ELi1EEENSB_IJNSC_ILi64EEESI_NSB_IJSI_EEEEEENS_10bfloat16_tESL_NSA_8TiledMMAINSA_8MMA_AtomIJNSA_4SM904GMMA27MMA_64x64x16_F32BF16BF16_SSILNSP_5MajorE0ELSR_0ELNSP_7ScaleInE1ELSS_1EEEEEENSA_6LayoutINSB_IJSE_SE_SE_EEENSB_IJNSC_ILi0EEESX_SX_EEEEENSB_IJNSA_10UnderscoreES10_S10_EEEEENS7_6detail26Sm90ImplicitGemmTileTraitsINSA_20SM90_TMA_LOAD_IM2COLENSA_14ComposedLayoutINSA_7SwizzleILi3ELi4ELi3EEENSA_18smem_ptr_flag_bitsILi16EEENSV_INSB_IJNSB_IJNSC_ILi8EEES1B_EEENSB_IJSI_SE_EEENSB_IJSE_NSC_ILi14EEEEEEEEENSB_IJNSB_IJSI_NSC_ILi512EEEEEENSB_IJSE_SX_EEENSB_IJSX_NSC_ILi4096EEEEEEEEEEEEEvEENS14_INSA_23SM90_TMA_LOAD_MULTICASTES1O_vEEEENS_8epilogue10collective6detail29Sm90TmaWarpSpecializedAdapterINS1U_15DefaultEpilogueISL_NSB_IJNSB_IJlllEEESE_SX_EEES1Z_NS1T_6thread17LinearCombinationISL_Li1EffLNS20_9ScaleType4KindE0ELNS_15FloatRoundStyleE2ESL_EENS_4gemm15EpilogueDefaultEEEEEvvEEEEvNT_6ParamsE,"aw",@nobits
	.sectionflags	@""
	.align	16
	.zero		1024


//--------------------- .nv.shared.reserved.0     --------------------------
	.section	.nv.shared.reserved.0,"aw",@nobits
	.weak		__nv_reservedSMEM_offset_0_alias
	.size		__nv_reservedSMEM_offset_0_alias, 0, 0
	.other		__nv_reservedSMEM_offset_0_alias,@"STO_CUDA_RESERVED_SHARED STV_DEFAULT"
__nv_reservedSMEM_offset_0_alias:
	.zero		0


//--------------------- .nv.global                --------------------------
	.section	.nv.global,"aw",@nobits
.nv.global:
	.type		_ZN39_INTERNAL_d34446ac_4_k_cu_37640394_30394cute1_E,@object
	.size		_ZN39_INTERNAL_d34446ac_4_k_cu_37640394_30394cute1_E,(_ZN39_INTERNAL_d34446ac_4_k_cu_37640394_30394cuda3std3__45__cpo6cbeginE - _ZN39_INTERNAL_d34446ac_4_k_cu_37640394_30394cute1_E)
_ZN39_INTERNAL_d34446ac_4_k_cu_37640394_30394cute1_E:
	.zero		1
	.type		_ZN39_INTERNAL_d34446ac_4_k_cu_37640394_30394cuda3std3__45__cpo6cbeginE,@object
	.size		_ZN39_INTERNAL_d34446ac_4_k_cu_37640394_30394cuda3std3__45__cpo6cbeginE,(_ZN39_INTERNAL_d34446ac_4_k_cu_37640394_30394cuda3std3__48in_placeE - _ZN39_INTERNAL_d34446ac_4_k_cu_37640394_30394cuda3std3__45__cpo6cbeginE)
_ZN39_INTERNAL_d34446ac_4_k_cu_37640394_30394cuda3std3__45__cpo6cbeginE:
	.zero		1
	.type		_ZN39_INTERNAL_d34446ac_4_k_cu_37640394_30394cuda3std3__48in_placeE,@object
	.size		_ZN39_INTERNAL_d34446ac_4_k_cu_37640394_30394cuda3std3__48in_placeE,(_ZN39_INTERNAL_d34446ac_4_k_cu_37640394_30394cuda3std6ranges3__45__cpo9iter_moveE - _ZN39_INTERNAL_d34446ac_4_k_cu_37640394_30394cuda3std3__48in_placeE)
_ZN39_INTERNAL_d34446ac_4_k_cu_37640394_30394cuda3std3__48in_placeE:
	.zero		1
	.type		_ZN39_INTERNAL_d34446ac_4_k_cu_37640394_30394cuda3std6ranges3__45__cpo9iter_moveE,@object
	.size		_ZN39_INTERNAL_d34446ac_4_k_cu_37640394_30394cuda3std6ranges3__45__cpo9iter_moveE,(_ZN39_INTERNAL_d34446ac_4_k_cu_37640394_30394cuda3std3__45__cpo5beginE - _ZN39_INTERNAL_d34446ac_4_k_cu_37640394_30394cuda3std6ranges3__45__cpo9iter_moveE)
_ZN39_INTERNAL_d34446ac_4_k_cu_37640394_30394cuda3std6ranges3__45__cpo9iter_moveE:
	.zero		1
	.type		_ZN39_INTERNAL_d34446ac_4_k_cu_37640394_30394cuda3std3__45__cpo5beginE,@object
	.size		_ZN39_INTERNAL_d34446ac_4_k_cu_37640394_30394cuda3std3__45__cpo5beginE,(_ZN39_INTERNAL_d34446ac_4_k_cu_37640394_30394cuda3std3__441_GLOBAL__N__d34446ac_4_k_cu_37640394_30396ignoreE - _ZN39_INTERNAL_d34446ac_4_k_cu_37640394_30394cuda3std3__45__cpo5beginE)
_ZN39_INTERNAL_d34446ac_4_k_cu_37640394_30394cuda3std3__45__cpo5beginE:
	.zero		1
	.type		_ZN39_INTERNAL_d34446ac_4_k_cu_37640394_30394cuda3std3__441_GLOBAL__N__d34446ac_4_k_cu_37640394_30396ignoreE,@object
	.size		_ZN39_INTERNAL_d34446ac_4_k_cu_37640394_30394cuda3std3__441_GLOBAL__N__d34446ac_4_k_cu_37640394_30396ignoreE,(_ZN39_INTERNAL_d34446ac_4_k_cu_37640394_30394cute7productE - _ZN39_INTERNAL_d34446ac_4_k_cu_37640394_30394cuda3std3__441_GLOBAL__N__d34446ac_4_k_cu_37640394_30396ignoreE)
_ZN39_INTERNAL_d34446ac_4_k_cu_37640394_30394cuda3std3__441_GLOBAL__N__d34446ac_4_k_cu_37640394_30396ignoreE:
	.zero		1
	.type		_ZN39_INTERNAL_d34446ac_4_k_cu_37640394_30394cute7productE,@object
	.size		_ZN39_INTERNAL_d34446ac_4_k_cu_37640394_30394cute7productE,(_ZN39_INTERNAL_d34446ac_4_k_cu_37640394_30394cuda3std3__45__cpo3endE - _ZN39_INTERNAL_d34446ac_4_k_cu_37640394_30394cute7productE)
_ZN39_INTERNAL_d34446ac_4_k_cu_37640394_30394cute7productE:
	.zero		1
	.type		_ZN39_INTERNAL_d34446ac_4_k_cu_37640394_30394cuda3std3__45__cpo3endE,@object
	.size		_ZN39_INTERNAL_d34446ac_4_k_cu_37640394_30394cuda3std3__45__cpo3endE,(_ZN39_INTERNAL_d34446ac_4_k_cu_37640394_30394cuda3std3__419piecewise_constructE - _ZN39_INTERNAL_d34446ac_4_k_cu_37640394_30394cuda3std3__45__cpo3endE)
_ZN39_INTERNAL_d34446ac_4_k_cu_37640394_30394cuda3std3__45__cpo3endE:
	.zero		1
	.type		_ZN39_INTERNAL_d34446ac_4_k_cu_37640394_30394cuda3std3__419piecewise_constructE,@object
	.size		_ZN39_INTERNAL_d34446ac_4_k_cu_37640394_30394cuda3std3__419piecewise_constructE,(_ZN39_INTERNAL_d34446ac_4_k_cu_37640394_30394cuda3std3__45__cpo4cendE - _ZN39_INTERNAL_d34446ac_4_k_cu_37640394_30394cuda3std3__419piecewise_constructE)
_ZN39_INTERNAL_d34446ac_4_k_cu_37640394_30394cuda3std3__419piecewise_constructE:
	.zero		1
	.type		_ZN39_INTERNAL_d34446ac_4_k_cu_37640394_30394cuda3std3__45__cpo4cendE,@object
	.size		_ZN39_INTERNAL_d34446ac_4_k_cu_37640394_30394cuda3std3__45__cpo4cendE,(_ZN39_INTERNAL_d34446ac_4_k_cu_37640394_30394cuda3std6ranges3__45__cpo4swapE - _ZN39_INTERNAL_d34446ac_4_k_cu_37640394_30394cuda3std3__45__cpo4cendE)
_ZN39_INTERNAL_d34446ac_4_k_cu_37640394_30394cuda3std3__45__cpo4cendE:
	.zero		1
	.type		_ZN39_INTERNAL_d34446ac_4_k_cu_37640394_30394cuda3std6ranges3__45__cpo4swapE,@object
	.size		_ZN39_INTERNAL_d34446ac_4_k_cu_37640394_30394cuda3std6ranges3__45__cpo4swapE,(.L_7 - _ZN39_INTERNAL_d34446ac_4_k_cu_37640394_30394cuda3std6ranges3__45__cpo4swapE)
_ZN39_INTERNAL_d34446ac_4_k_cu_37640394_30394cuda3std6ranges3__45__cpo4swapE:
	.zero		1
.L_7:


//--------------------- .nv.constant0._ZN7cutlass13device_kernelINS_4conv6kernel13ConvUniversalINS1_16ConvProblemShapeILNS1_8OperatorE0ELi2EEENS1_10collective14CollectiveConvINS1_46MainloopSm90TmaGmmaWarpSpecializedImplicitGemmILS5_0ELi14ELi2EN4cute5tupleIJNSA_1CILi2EEENSC_ILi1EEESE_EEENS1_36KernelImplicitTmaWarpSpecializedSm90ELi1EEENSB_IJNSC_ILi64EEESI_NSB_IJSI_EEEEEENS_10bfloat16_tESL_NSA_8TiledMMAINSA_8MMA_AtomIJNSA_4SM904GMMA27MMA_64x64x16_F32BF16BF16_SSILNSP_5MajorE0ELSR_0ELNSP_7ScaleInE1ELSS_1EEEEEENSA_6LayoutINSB_IJSE_SE_SE_EEENSB_IJNSC_ILi0EEESX_SX_EEEEENSB_IJNSA_10UnderscoreES10_S10_EEEEENS7_6detail26Sm90ImplicitGemmTileTraitsINSA_20SM90_TMA_LOAD_IM2COLENSA_14ComposedLayoutINSA_7SwizzleILi3ELi4ELi3EEENSA_18smem_ptr_flag_bitsILi16EEENSV_INSB_IJNSB_IJNSC_ILi8EEES1B_EEENSB_IJSI_SE_EEENSB_IJSE_NSC_ILi14EEEEEEEEENSB_IJNSB_IJSI_NSC_ILi512EEEEEENSB_IJSE_SX_EEENSB_IJSX_NSC_ILi4096EEEEEEEEEEEEEvEENS14_INSA_23SM90_TMA_LOAD_MULTICASTES1O_vEEEENS_8epilogue10collective6detail29Sm90TmaWarpSpecializedAdapterINS1U_15DefaultEpilogueISL_NSB_IJNSB_IJlllEEESE_SX_EEES1Z_NS1T_6thread17LinearCombinationISL_Li1EffLNS20_9ScaleType4KindE0ELNS_15FloatRoundStyleE2ESL_EENS_4gemm15EpilogueDefaultEEEEEvvEEEEvNT_6ParamsE --------------------------
	.section	.nv.constant0._ZN7cutlass13device_kernelINS_4conv6kernel13ConvUniversalINS1_16ConvProblemShapeILNS1_8OperatorE0ELi2EEENS1_10collective14CollectiveConvINS1_46MainloopSm90TmaGmmaWarpSpecializedImplicitGemmILS5_0ELi14ELi2EN4cute5tupleIJNSA_1CILi2EEENSC_ILi1EEESE_EEENS1_36KernelImplicitTmaWarpSpecializedSm90ELi1EEENSB_IJNSC_ILi64EEESI_NSB_IJSI_EEEEEENS_10bfloat16_tESL_NSA_8TiledMMAINSA_8MMA_AtomIJNSA_4SM904GMMA27MMA_64x64x16_F32BF16BF16_SSILNSP_5MajorE0ELSR_0ELNSP_7ScaleInE1ELSS_1EEEEEENSA_6LayoutINSB_IJSE_SE_SE_EEENSB_IJNSC_ILi0EEESX_SX_EEEEENSB_IJNSA_10UnderscoreES10_S10_EEEEENS7_6detail26Sm90ImplicitGemmTileTraitsINSA_20SM90_TMA_LOAD_IM2COLENSA_14ComposedLayoutINSA_7SwizzleILi3ELi4ELi3EEENSA_18smem_ptr_flag_bitsILi16EEENSV_INSB_IJNSB_IJNSC_ILi8EEES1B_EEENSB_IJSI_SE_EEENSB_IJSE_NSC_ILi14EEEEEEEEENSB_IJNSB_IJSI_NSC_ILi512EEEEEENSB_IJSE_SX_EEENSB_IJSX_NSC_ILi4096EEEEEEEEEEEEEvEENS14_INSA_23SM90_TMA_LOAD_MULTICASTES1O_vEEEENS_8epilogue10collective6detail29Sm90TmaWarpSpecializedAdapterINS1U_15DefaultEpilogueISL_NSB_IJNSB_IJlllEEESE_SX_EEES1Z_NS1T_6thread17LinearCombinationISL_Li1EffLNS20_9ScaleType4KindE0ELNS_15FloatRoundStyleE2ESL_EENS_4gemm15EpilogueDefaultEEEEEvvEEEEvNT_6ParamsE,"a",@progbits
	.sectionflags	@""
	.align	4
.nv.constant0._ZN7cutlass13device_kernelINS_4conv6kernel13ConvUniversalINS1_16ConvProblemShapeILNS1_8OperatorE0ELi2EEENS1_10collective14CollectiveConvINS1_46MainloopSm90TmaGmmaWarpSpecializedImplicitGemmILS5_0ELi14ELi2EN4cute5tupleIJNSA_1CILi2EEENSC_ILi1EEESE_EEENS1_36KernelImplicitTmaWarpSpecializedSm90ELi1EEENSB_IJNSC_ILi64EEESI_NSB_IJSI_EEEEEENS_10bfloat16_tESL_NSA_8TiledMMAINSA_8MMA_AtomIJNSA_4SM904GMMA27MMA_64x64x16_F32BF16BF16_SSILNSP_5MajorE0ELSR_0ELNSP_7ScaleInE1ELSS_1EEEEEENSA_6LayoutINSB_IJSE_SE_SE_EEENSB_IJNSC_ILi0EEESX_SX_EEEEENSB_IJNSA_10UnderscoreES10_S10_EEEEENS7_6detail26Sm90ImplicitGemmTileTraitsINSA_20SM90_TMA_LOAD_IM2COLENSA_14ComposedLayoutINSA_7SwizzleILi3ELi4ELi3EEENSA_18smem_ptr_flag_bitsILi16EEENSV_INSB_IJNSB_IJNSC_ILi8EEES1B_EEENSB_IJSI_SE_EEENSB_IJSE_NSC_ILi14EEEEEEEEENSB_IJNSB_IJSI_NSC_ILi512EEEEEENSB_IJSE_SX_EEENSB_IJSX_NSC_ILi4096EEEEEEEEEEEEEvEENS14_INSA_23SM90_TMA_LOAD_MULTICASTES1O_vEEEENS_8epilogue10collective6detail29Sm90TmaWarpSpecializedAdapterINS1U_15DefaultEpilogueISL_NSB_IJNSB_IJlllEEESE_SX_EEES1Z_NS1T_6thread17LinearCombinationISL_Li1EffLNS20_9ScaleType4KindE0ELNS_15FloatRoundStyleE2ESL_EENS_4gemm15EpilogueDefaultEEEEEvvEEEEvNT_6ParamsE:
	.zero		1536


//--------------------- SYMBOLS --------------------------

	.type		.nv.reservedSmem.offset0,@object
	.size		.nv.reservedSmem.offset0,0x4
